	.target	sm_90a

	.elftype	@"ET_EXEC"


//--------------------- .note.nv.tkinfo           --------------------------
	.section	.note.nv.tkinfo,"",@"SHT_NOTE"
	.sectionflags	@"SHF_NOTE_NV_TKINFO"
	.tkinfo
        /*0018*/ 	.word	0x00000002
        /*0030*/ 	.string	""
        /*0030*/ 	.string	"ptxas"
        /*0030*/ 	.string	"Cuda compilation tools, release 13.0, V13.0.88"
        /*0030*/ 	.string	"Build cuda_13.0.r13.0/compiler.36424714_0"
        /*0030*/ 	.string	"-v  -suppress-debug-info  -lineinfo  -arch sm_90a "



//--------------------- .note.nv.cuinfo           --------------------------
	.section	.note.nv.cuinfo,"",@"SHT_NOTE"
	.sectionflags	@"SHF_NOTE_NV_CUINFO"
        /*0018*/ 	.short	0x0002
        /*001a*/ 	.short	0x005a
        /*001c*/ 	.short	0x0082
	.zero		2


//--------------------- .nv.info                  --------------------------
	.section	.nv.info,"",@"SHT_CUDA_INFO"
	.align	4


	//----- nvinfo : EIATTR_REGCOUNT
	.align		4
        /*0000*/ 	.byte	0x04, 0x2f
        /*0002*/ 	.short	(.L_1 - .L_0)
	.align		4
.L_0:
        /*0004*/ 	.word	index@(gluon_wgmma)
        /*0008*/ 	.word	0x0000005a


	//----- nvinfo : EIATTR_FRAME_SIZE
	.align		4
.L_1:
        /*000c*/ 	.byte	0x04, 0x11
        /*000e*/ 	.short	(.L_3 - .L_2)
	.align		4
.L_2:
        /*0010*/ 	.word	index@(gluon_wgmma)
        /*0014*/ 	.word	0x00000000


	//----- nvinfo : EIATTR_MIN_STACK_SIZE
	.align		4
.L_3:
        /*0018*/ 	.byte	0x04, 0x12
        /*001a*/ 	.short	(.L_5 - .L_4)
	.align		4
.L_4:
        /*001c*/ 	.word	index@(gluon_wgmma)
        /*0020*/ 	.word	0x00000000
.L_5:


//--------------------- .nv.compat                --------------------------
	.section	.nv.compat,"",@"SHT_CUDA_COMPAT_INFO"
	.align	4
        /*0000*/ 	.byte	0x02, 0x09, 0x01, 0x00, 0x02, 0x02, 0x04, 0x00, 0x02, 0x05, 0x05, 0x00, 0x03, 0x07, 0x01, 0x01
        /*0010*/ 	.byte	0x02, 0x03, 0x03, 0x00, 0x02, 0x06, 0x01, 0x00, 0x04, 0x0b, 0x08, 0x00, 0x00, 0x00, 0x00, 0x00
        /*0020*/ 	.byte	0x00, 0x00, 0x00, 0x00


//--------------------- .nv.info.gluon_wgmma      --------------------------
	.section	.nv.info.gluon_wgmma,"",@"SHT_CUDA_INFO"
	.sectionflags	@""
	.align	4


	//----- nvinfo : EIATTR_CUDA_API_VERSION
	.align		4
        /*0000*/ 	.byte	0x04, 0x37
        /*0002*/ 	.short	(.L_7 - .L_6)
.L_6:
        /*0004*/ 	.word	0x00000082


	//----- nvinfo : EIATTR_KPARAM_INFO
	.align		4
.L_7:
        /*0008*/ 	.byte	0x04, 0x17
        /*000a*/ 	.short	(.L_9 - .L_8)
.L_8:
        /*000c*/ 	.word	0x00000000
        /*0010*/ 	.short	0x000a
        /*0012*/ 	.short	0x0048
        /*0014*/ 	.byte	0x00, 0xf4, 0x21, 0x00


	//----- nvinfo : EIATTR_KPARAM_INFO
	.align		4
.L_9:
        /*0018*/ 	.byte	0x04, 0x17
        /*001a*/ 	.short	(.L_11 - .L_10)
.L_10:
        /*001c*/ 	.word	0x00000000
        /*0020*/ 	.short	0x0009
        /*0022*/ 	.short	0x0040
        /*0024*/ 	.byte	0x00, 0xf4, 0x21, 0x00


	//----- nvinfo : EIATTR_KPARAM_INFO
	.align		4
.L_11:
        /*0028*/ 	.byte	0x04, 0x17
        /*002a*/ 	.short	(.L_13 - .L_12)
.L_12:
        /*002c*/ 	.word	0x00000000
        /*0030*/ 	.short	0x0008
        /*0032*/ 	.short	0x0038
        /*0034*/ 	.byte	0x00, 0xf0, 0x21, 0x00


	//----- nvinfo : EIATTR_KPARAM_INFO
	.align		4
.L_13:
        /*0038*/ 	.byte	0x04, 0x17
        /*003a*/ 	.short	(.L_15 - .L_14)
.L_14:
        /*003c*/ 	.word	0x00000000
        /*0040*/ 	.short	0x0007
        /*0042*/ 	.short	0x0030
        /*0044*/ 	.byte	0x00, 0xf0, 0x21, 0x00


	//----- nvinfo : EIATTR_KPARAM_INFO
	.align		4
.L_15:
        /*0048*/ 	.byte	0x04, 0x17
        /*004a*/ 	.short	(.L_17 - .L_16)
.L_16:
        /*004c*/ 	.word	0x00000000
        /*0050*/ 	.short	0x0006
        /*0052*/ 	.short	0x0028
        /*0054*/ 	.byte	0x00, 0xf0, 0x21, 0x00


	//----- nvinfo : EIATTR_KPARAM_INFO
	.align		4
.L_17:
        /*0058*/ 	.byte	0x04, 0x17
        /*005a*/ 	.short	(.L_19 - .L_18)
.L_18:
        /*005c*/ 	.word	0x00000000
        /*0060*/ 	.short	0x0005
        /*0062*/ 	.short	0x0020
        /*0064*/ 	.byte	0x00, 0xf0, 0x11, 0x00


	//----- nvinfo : EIATTR_KPARAM_INFO
	.align		4
.L_19:
        /*0068*/ 	.byte	0x04, 0x17
        /*006a*/ 	.short	(.L_21 - .L_20)
.L_20:
        /*006c*/ 	.word	0x00000000
        /*0070*/ 	.short	0x0004
        /*0072*/ 	.short	0x001c
        /*0074*/ 	.byte	0x00, 0xf0, 0x11, 0x00


	//----- nvinfo : EIATTR_KPARAM_INFO
	.align		4
.L_21:
        /*0078*/ 	.byte	0x04, 0x17
        /*007a*/ 	.short	(.L_23 - .L_22)
.L_22:
        /*007c*/ 	.word	0x00000000
        /*0080*/ 	.short	0x0003
        /*0082*/ 	.short	0x0018
        /*0084*/ 	.byte	0x00, 0xf0, 0x11, 0x00


	//----- nvinfo : EIATTR_KPARAM_INFO
	.align		4
.L_23:
        /*0088*/ 	.byte	0x04, 0x17
        /*008a*/ 	.short	(.L_25 - .L_24)
.L_24:
        /*008c*/ 	.word	0x00000000
        /*0090*/ 	.short	0x0002
        /*0092*/ 	.short	0x0010
        /*0094*/ 	.byte	0x00, 0xf4, 0x21, 0x00


	//----- nvinfo : EIATTR_KPARAM_INFO
	.align		4
.L_25:
        /*0098*/ 	.byte	0x04, 0x17
        /*009a*/ 	.short	(.L_27 - .L_26)
.L_26:
        /*009c*/ 	.word	0x00000000
        /*00a0*/ 	.short	0x0001
        /*00a2*/ 	.short	0x0008
        /*00a4*/ 	.byte	0x00, 0xf4, 0x21, 0x00


	//----- nvinfo : EIATTR_KPARAM_INFO
	.align		4
.L_27:
        /*00a8*/ 	.byte	0x04, 0x17
        /*00aa*/ 	.short	(.L_29 - .L_28)
.L_28:
        /*00ac*/ 	.word	0x00000000
        /*00b0*/ 	.short	0x0000
        /*00b2*/ 	.short	0x0000
        /*00b4*/ 	.byte	0x00, 0xf4, 0x21, 0x00


	//----- nvinfo : EIATTR_SPARSE_MMA_MASK
	.align		4
.L_29:
        /*00b8*/ 	.byte	0x03, 0x50
        /*00ba*/ 	.short	0x0000


	//----- nvinfo : EIATTR_MAXREG_COUNT
	.align		4
        /*00bc*/ 	.byte	0x03, 0x1b
        /*00be*/ 	.short	0x00ff


	//----- nvinfo : EIATTR_NUM_BARRIERS
	.align		4
        /*00c0*/ 	.byte	0x02, 0x4c
        /*00c2*/ 	.byte	0x01
	.zero		1


	//----- nvinfo : EIATTR_MERCURY_ISA_VERSION
	.align		4
        /*00c4*/ 	.byte	0x03, 0x5f
        /*00c6*/ 	.short	0x0101


	//----- nvinfo : EIATTR_INT_WARP_WIDE_INSTR_OFFSETS
	.align		4
        /*00c8*/ 	.byte	0x04, 0x31
        /*00ca*/ 	.short	(.L_31 - .L_30)


	//   ....[0]....
.L_30:
        /*00cc*/ 	.word	0x00001300


	//   ....[1]....
        /*00d0*/ 	.word	0x00001320


	//   ....[2]....
        /*00d4*/ 	.word	0x000013d0


	//   ....[3]....
        /*00d8*/ 	.word	0x000018c0


	//   ....[4]....
        /*00dc*/ 	.word	0x000018d0


	//   ....[5]....
        /*00e0*/ 	.word	0x00001900


	//   ....[6]....
        /*00e4*/ 	.word	0x00001970


	//   ....[7]....
        /*00e8*/ 	.word	0x00002080


	//   ....[8]....
        /*00ec*/ 	.word	0x00002090


	//----- nvinfo : EIATTR_COOP_GROUP_MASK_REGIDS
	.align		4
.L_31:
        /*00f0*/ 	.byte	0x04, 0x29
        /*00f2*/ 	.short	(.L_33 - .L_32)


	//   ....[0]....
.L_32:
        /*00f4*/ 	.word	0xffffffff


	//   ....[1]....
        /*00f8*/ 	.word	0xffffffff


	//   ....[2]....
        /*00fc*/ 	.word	0xffffffff


	//----- nvinfo : EIATTR_COOP_GROUP_INSTR_OFFSETS
	.align		4
.L_33:
        /*0100*/ 	.byte	0x04, 0x28
        /*0102*/ 	.short	(.L_35 - .L_34)


	//   ....[0]....
.L_34:
        /*0104*/ 	.word	0x00000150


	//   ....[1]....
        /*0108*/ 	.word	0x00000720


	//   ....[2]....
        /*010c*/ 	.word	0x00000cd0


	//----- nvinfo : EIATTR_MBARRIER_INSTR_OFFSETS
	.align		4
.L_35:
        /*0110*/ 	.byte	0x04, 0x39
        /*0112*/ 	.short	(.L_37 - .L_36)


	//   ....[0]....
.L_36:
        /*0114*/ 	.word	0x00001470
        /*0118*/ 	.word	0x000000ff
        /*011c*/ 	.word	0x00014000
        /*0120*/ 	.short	0x0100
        /*0122*/ 	.byte	0x07
	.zero		1


	//   ....[1]....
        /*0124*/ 	.word	0x000015b0
        /*0128*/ 	.word	0x000000ff
        /*012c*/ 	.word	0x00014008
        /*0130*/ 	.short	0x0100
        /*0132*/ 	.byte	0x07
	.zero		1


	//   ....[2]....
        /*0134*/ 	.word	0x00001a00
        /*0138*/ 	.word	0x000000ff
        /*013c*/ 	.word	0x00014000
        /*0140*/ 	.short	0x010a
        /*0142*/ 	.byte	0x05
	.zero		1


	//   ....[3]....
        /*0144*/ 	.word	0x00001d90
        /*0148*/ 	.word	0x000000ff
        /*014c*/ 	.word	0x00014000
        /*0150*/ 	.short	0x0108
        /*0152*/ 	.byte	0x07
	.zero		1


	//   ....[4]....
        /*0154*/ 	.word	0x00001eb0
        /*0158*/ 	.word	0x000000ff
        /*015c*/ 	.word	0x00014008
        /*0160*/ 	.short	0x0108
        /*0162*/ 	.byte	0x07
	.zero		1


	//   ....[5]....
        /*0164*/ 	.word	0x00002120
        /*0168*/ 	.word	0x000000ff
        /*016c*/ 	.word	0x00014000
        /*0170*/ 	.short	0x010a
        /*0172*/ 	.byte	0x05
	.zero		1


	//----- nvinfo : EIATTR_NUM_MBARRIERS
	.align		4
.L_37:
        /*0174*/ 	.byte	0x03, 0x38
        /*0176*/ 	.short	0x0002


	//----- nvinfo : EIATTR_EXIT_INSTR_OFFSETS
	.align		4
        /*0178*/ 	.byte	0x04, 0x1c
        /*017a*/ 	.short	(.L_39 - .L_38)


	//   ....[0]....
.L_38:
        /*017c*/ 	.word	0x00002110


	//----- nvinfo : EIATTR_REQNTID
	.align		4
.L_39:
        /*0180*/ 	.byte	0x04, 0x10
        /*0182*/ 	.short	(.L_41 - .L_40)
.L_40:
        /*0184*/ 	.word	0x00000100
        /*0188*/ 	.word	0x00000001
        /*018c*/ 	.word	0x00000001


	//----- nvinfo : EIATTR_CRS_STACK_SIZE
	.align		4
.L_41:
        /*0190*/ 	.byte	0x04, 0x1e
        /*0192*/ 	.short	(.L_43 - .L_42)
.L_42:
        /*0194*/ 	.word	0x00000000


	//----- nvinfo : EIATTR_CBANK_PARAM_SIZE
	.align		4
.L_43:
        /*0198*/ 	.byte	0x03, 0x19
        /*019a*/ 	.short	0x0050


	//----- nvinfo : EIATTR_PARAM_CBANK
	.align		4
        /*019c*/ 	.byte	0x04, 0x0a
        /*019e*/ 	.short	(.L_45 - .L_44)
	.align		4
.L_44:
        /*01a0*/ 	.word	index@(.nv.constant0.gluon_wgmma)
        /*01a4*/ 	.short	0x0210
        /*01a6*/ 	.short	0x0050


	//----- nvinfo : EIATTR_SW_WAR
	.align		4
.L_45:
        /*01a8*/ 	.byte	0x04, 0x36
        /*01aa*/ 	.short	(.L_47 - .L_46)
.L_46:
        /*01ac*/ 	.word	0x00000008
.L_47:


//--------------------- .nv.callgraph             --------------------------
	.section	.nv.callgraph,"",@"SHT_CUDA_CALLGRAPH"
	.align	4
	.sectionentsize	8
	.align		4
        /*0000*/ 	.word	0x00000000
	.align		4
        /*0004*/ 	.word	0xffffffff
	.align		4
        /*0008*/ 	.word	0x00000000
	.align		4
        /*000c*/ 	.word	0xfffffffe
	.align		4
        /*0010*/ 	.word	0x00000000
	.align		4
        /*0014*/ 	.word	0xfffffffd
	.align		4
        /*0018*/ 	.word	0x00000000
	.align		4
        /*001c*/ 	.word	0xfffffffc


//--------------------- .text.gluon_wgmma         --------------------------
	.section	.text.gluon_wgmma,"ax",@progbits
	.align	128
        .global         gluon_wgmma
        .type           gluon_wgmma,@function
        .size           gluon_wgmma,(.L_x_52 - gluon_wgmma)
        .other          gluon_wgmma,@"STO_CUDA_ENTRY STV_DEFAULT"
gluon_wgmma:
.text.gluon_wgmma:
[----:B------:R-:W-:Y:S01]  /*0000*/  LDC R1, c[0x0][0x28] ;  /* 0x00000a00ff017b82 */ /* 0x000fe20000000800 */
[----:B------:R-:W1:Y:S07]  /*0010*/  S2R R0, SR_TID.X ;  /* 0x0000000000007919 */ /* 0x000e6e0000002100 */
[----:B------:R-:W2:Y:S01]  /*0020*/  S2UR UR4, SR_CgaCtaId ;  /* 0x00000000000479c3 */ /* 0x000ea20000008800 */
[----:B------:R-:W-:Y:S01]  /*0030*/  UMOV UR7, 0x400 ;  /* 0x0000040000077882 */ /* 0x000fe20000000000 */
[----:B------:R-:W-:Y:S01]  /*0040*/  ULDC UR6, c[0x0][0xc] ;  /* 0x0000030000067ab9 */ /* 0x000fe20000000800 */
[----:B------:R-:W-:Y:S01]  /*0050*/  ULDC.64 UR20, c[0x0][0x250] ;  /* 0x0000940000147ab9 */ /* 0x000fe20000000a00 */
[----:B------:R-:W-:Y:S04]  /*0060*/  BSSY B0, `(.L_x_0) ;  /* 0x000001e000007945 */ /* 0x000fe80003800000 */
[----:B------:R-:W3:Y:S08]  /*0070*/  LDC R4, c[0x0][0x228] ;  /* 0x00008a00ff047b82 */ /* 0x000ef00000000800 */
[----:B------:R-:W4:Y:S08]  /*0080*/  LDC R15, c[0x0][0x230] ;  /* 0x00008c00ff0f7b82 */ /* 0x000f300000000800 */
[----:B------:R-:W-:Y:S01]  /*0090*/  S2UR UR28, SR_CTAID.Y ;  /* 0x00000000001c79c3 */ /* 0x000fe20000002600 */
[----:B--2---:R-:W-:-:S03]  /*00a0*/  ULEA UR7, UR4, UR7, 0x18 ;  /* 0x0000000704077291 */ /* 0x004fc6000f8ec03f */
[----:B------:R-:W-:Y:S01]  /*00b0*/  ULDC UR4, c[0x0][0x10] ;  /* 0x0000040000047ab9 */ /* 0x000fe20000000800 */
[----:B-1----:R-:W-:-:S03]  /*00c0*/  LOP3.LUT R6, R0, 0xff, RZ, 0xc0, !PT ;  /* 0x000000ff00067812 */ /* 0x002fc600078ec0ff */
[----:B------:R-:W1:Y:S01]  /*00d0*/  S2UR UR5, SR_CTAID.Z ;  /* 0x00000000000579c3 */ /* 0x000e620000002700 */
[----:B---3--:R-:W-:Y:S01]  /*00e0*/  VIADD R4, R4, 0xffffffff ;  /* 0xffffffff04047836 */ /* 0x008fe20000000000 */
[C---:B------:R-:W-:Y:S02]  /*00f0*/  ISETP.GE.U32.AND P0, PT, R6.reuse, 0x20, PT ;  /* 0x000000200600780c */ /* 0x040fe40003f06070 */
[C---:B------:R-:W-:Y:S02]  /*0100*/  ISETP.NE.U32.AND P2, PT, R6.reuse, RZ, PT ;  /* 0x000000ff0600720c */ /* 0x040fe40003f45070 */
[----:B------:R-:W-:Y:S02]  /*0110*/  LEA R14, R6, UR7, 0x2 ;  /* 0x00000007060e7c11 */ /* 0x000fe4000f8e10ff */
[----:B------:R-:W2:Y:S01]  /*0120*/  S2UR UR29, SR_CTAID.X ;  /* 0x00000000001d79c3 */ /* 0x000ea20000002500 */
[----:B----4-:R-:W-:-:S06]  /*0130*/  VIADD R12, R15, 0xffffffff ;  /* 0xffffffff0f0c7836 */ /* 0x010fcc0000000000 */
[----:B------:R3:W-:Y:S01]  /*0140*/  @!P0 STS [R14], RZ ;  /* 0x000000ff0e008388 */ /* 0x0007e20000000800 */
[----:B------:R-:W-:-:S03]  /*0150*/  NOP ;  /* 0x0000000000007918 */ /* 0x000fc60000000000 */
[----:B------:R3:W-:Y:S01]  /*0160*/  @!P2 STS [UR7+0x24], R4 ;  /* 0x00002404ff00a988 */ /* 0x0007e20008000807 */
[----:B-1----:R-:W-:-:S03]  /*0170*/  UIMAD UR4, UR5, UR4, UR28 ;  /* 0x00000004050472a4 */ /* 0x002fc6000f8e021c */
[----:B------:R3:W-:Y:S01]  /*0180*/  @!P2 STS [UR7+0x20], R12 ;  /* 0x0000200cff00a988 */ /* 0x0007e20008000807 */
[----:B--2---:R-:W-:-:S04]  /*0190*/  UIMAD UR4, UR4, UR6, UR29 ;  /* 0x00000006040472a4 */ /* 0x004fc8000f8e021d */
[----:B------:R-:W-:-:S04]  /*01a0*/  UIMAD UR4, UR4, 0x180, URZ ;  /* 0x00000180040478a4 */ /* 0x000fc8000f8e023f */
[----:B------:R-:W-:-:S04]  /*01b0*/  UIADD3 UR16, UP0, UR4, UR20, URZ ;  /* 0x0000001404107290 */ /* 0x000fc8000ff1e03f */
[----:B------:R-:W-:Y:S01]  /*01c0*/  ULEA.HI.X.SX32 UR17, UR4, UR21, 0x1, UP0 ;  /* 0x0000001504117291 */ /* 0x000fe200080f0e3f */
[----:B---3--:R-:W-:Y:S11]  /*01d0*/  @P2 BRA `(.L_x_1) ;  /* 0x0000000000182947 */ /* 0x008ff60003800000 */
[----:B------:R-:W1:Y:S01]  /*01e0*/  LDS R2, [UR7+0x8] ;  /* 0x00000807ff027984 */ /* 0x000e620008000800 */
[----:B------:R-:W2:Y:S01]  /*01f0*/  LDC.64 R8, c[0x0][0x210] ;  /* 0x00008400ff087b82 */ /* 0x000ea20000000a00 */
[----:B------:R-:W-:Y:S02]  /*0200*/  IMAD.MOV.U32 R3, RZ, RZ, 0x70 ;  /* 0x00000070ff037424 */ /* 0x000fe400078e00ff */
[----:B--2---:R2:W-:Y:S03]  /*0210*/  STS.64 [UR7], R8 ;  /* 0x00000008ff007988 */ /* 0x0045e60008000a07 */
[----:B-1----:R-:W-:-:S05]  /*0220*/  LOP3.LUT R2, R2, 0x10, R3, 0xd8, !PT ;  /* 0x0000001002027812 */ /* 0x002fca00078ed803 */
[----:B------:R2:W-:Y:S02]  /*0230*/  STS [UR7+0x8], R2 ;  /* 0x00000802ff007988 */ /* 0x0005e40008000807 */
.L_x_1:
[----:B------:R-:W-:Y:S05]  /*0240*/  BSYNC B0 ;  /* 0x0000000000007941 */ /* 0x000fea0003800000 */
.L_x_0:
[----:B------:R-:W-:Y:S04]  /*0250*/  BSSY B0, `(.L_x_2) ;  /* 0x000000a000007945 */ /* 0x000fe80003800000 */
[----:B------:R-:W-:Y:S05]  /*0260*/  @P2 BRA `(.L_x_3) ;  /* 0x0000000000202947 */ /* 0x000fea0003800000 */
[----:B--2---:R-:W1:Y:S01]  /*0270*/  LDS R2, [UR7+0x34] ;  /* 0x00003407ff027984 */ /* 0x004e620008000800 */
[----:B------:R-:W-:Y:S02]  /*0280*/  IMAD.MOV.U32 R3, RZ, RZ, 0x3f000000 ;  /* 0x3f000000ff037424 */ /* 0x000fe400078e00ff */
[----:B------:R-:W-:Y:S01]  /*0290*/  @!P2 IMAD.MOV.U32 R5, RZ, RZ, 0x3f ;  /* 0x0000003fff05a424 */ /* 0x000fe200078e00ff */
[----:B------:R-:W2:Y:S02]  /*02a0*/  @!P2 LDS R8, [UR7+0x38] ;  /* 0x00003807ff08a984 */ /* 0x000ea40008000800 */
[----:B-1----:R-:W-:Y:S02]  /*02b0*/  LOP3.LUT R2, R2, 0xff000000, R3, 0xb8, !PT ;  /* 0xff00000002027812 */ /* 0x002fe400078eb803 */
[----:B--2---:R-:W-:-:S03]  /*02c0*/  @!P2 LOP3.LUT R3, R8, 0xff, R5, 0xb8, !PT ;  /* 0x000000ff0803a812 */ /* 0x004fc600078eb805 */
[----:B------:R1:W-:Y:S04]  /*02d0*/  STS [UR7+0x34], R2 ;  /* 0x00003402ff007988 */ /* 0x0003e80008000807 */
[----:B------:R1:W-:Y:S02]  /*02e0*/  @!P2 STS [UR7+0x38], R3 ;  /* 0x00003803ff00a988 */ /* 0x0003e40008000807 */
.L_x_3:
[----:B------:R-:W-:Y:S05]  /*02f0*/  BSYNC B0 ;  /* 0x0000000000007941 */ /* 0x000fea0003800000 */
.L_x_2:
[----:B------:R-:W-:Y:S04]  /*0300*/  BSSY B0, `(.L_x_4) ;  /* 0x000000e000007945 */ /* 0x000fe80003800000 */
[----:B------:R-:W-:Y:S05]  /*0310*/  @P2 BRA `(.L_x_5) ;  /* 0x0000000000302947 */ /* 0x000fea0003800000 */
[----:B-1----:R-:W1:Y:S01]  /*0320*/  LDS R3, [UR7+0x34] ;  /* 0x00003407ff037984 */ /* 0x002e620008000800 */
[----:B------:R-:W3:Y:S03]  /*0330*/  LDC.64 R10, c[0x0][0x238] ;  /* 0x00008e00ff0a7b82 */ /* 0x000ee60000000a00 */
[----:B--2---:R-:W2:Y:S01]  /*0340*/  LDS R2, [UR7+0x1c] ;  /* 0x00001c07ff027984 */ /* 0x004ea20008000800 */
[C---:B---3--:R-:W-:Y:S01]  /*0350*/  SHF.L.U64.HI R8, R10.reuse, 0x1, R11 ;  /* 0x000000010a087819 */ /* 0x048fe2000001020b */
[----:B------:R-:W-:-:S03]  /*0360*/  IMAD.SHL.U32 R5, R10, 0x2, RZ ;  /* 0x000000020a057824 */ /* 0x000fc600078e00ff */
[--C-:B------:R-:W-:Y:S02]  /*0370*/  SHF.R.U32.HI R7, RZ, 0x4, R8.reuse ;  /* 0x00000004ff077819 */ /* 0x100fe40000011608 */
[----:B------:R-:W-:-:S05]  /*0380*/  SHF.R.U64 R5, R5, 0x4, R8 ;  /* 0x0000000405057819 */ /* 0x000fca0000001208 */
[----:B------:R3:W-:Y:S01]  /*0390*/  STS [UR7+0xc], R5 ;  /* 0x00000c05ff007988 */ /* 0x0007e20008000807 */
[----:B-1----:R-:W-:Y:S02]  /*03a0*/  LOP3.LUT R3, R3, 0x7, RZ, 0xb8, !PT ;  /* 0x0000000703037812 */ /* 0x002fe400078eb8ff */
[----:B--2---:R-:W-:-:S03]  /*03b0*/  LOP3.LUT R2, R2, 0xf, R7, 0xb8, !PT ;  /* 0x0000000f02027812 */ /* 0x004fc600078eb807 */
[----:B------:R3:W-:Y:S04]  /*03c0*/  STS [UR7+0x34], R3 ;  /* 0x00003403ff007988 */ /* 0x0007e80008000807 */
[----:B------:R3:W-:Y:S02]  /*03d0*/  STS [UR7+0x1c], R2 ;  /* 0x00001c02ff007988 */ /* 0x0007e40008000807 */
.L_x_5:
[----:B------:R-:W-:Y:S05]  /*03e0*/  BSYNC B0 ;  /* 0x0000000000007941 */ /* 0x000fea0003800000 */
.L_x_4:
[----:B------:R-:W-:Y:S04]  /*03f0*/  BSSY B1, `(.L_x_6) ;  /* 0x000001b000017945 */ /* 0x000fe80003800000 */
[----:B------:R-:W-:Y:S01]  /*0400*/  BSSY B0, `(.L_x_7) ;  /* 0x0000016000007945 */ /* 0x000fe20003800000 */
[----:B------:R-:W-:-:S03]  /*0410*/  IMAD.MOV.U32 R10, RZ, RZ, RZ ;  /* 0x000000ffff0a7224 */ /* 0x000fc600078e00ff */
[----:B------:R-:W-:Y:S05]  /*0420*/  @P2 BRA `(.L_x_8) ;  /* 0x0000000000202947 */ /* 0x000fea0003800000 */
[----:B-123--:R-:W1:Y:S02]  /*0430*/  LDS R2, [UR7+0x34] ;  /* 0x00003407ff027984 */ /* 0x00ee640008000800 */
[----:B-1----:R-:W-:-:S05]  /*0440*/  LOP3.LUT R2, R2, 0x38, RZ, 0xb8, !PT ;  /* 0x0000003802027812 */ /* 0x002fca00078eb8ff */
[----:B------:R1:W-:Y:S01]  /*0450*/  STS [UR7+0x34], R2 ;  /* 0x00003402ff007988 */ /* 0x0003e20008000807 */
[----:B------:R-:W-:Y:S05]  /*0460*/  @P2 BRA `(.L_x_9) ;  /* 0x0000000000202947 */ /* 0x000fea0003800000 */
[----:B-1----:R-:W1:Y:S01]  /*0470*/  LDS R2, [UR7+0x8] ;  /* 0x00000807ff027984 */ /* 0x002e620008000800 */
[----:B------:R-:W-:-:S05]  /*0480*/  IMAD.MOV.U32 R3, RZ, RZ, 0x780 ;  /* 0x00000780ff037424 */ /* 0x000fca00078e00ff */
[----:B-1----:R-:W-:-:S05]  /*0490*/  LOP3.LUT R2, R2, 0x500, R3, 0xd8, !PT ;  /* 0x0000050002027812 */ /* 0x002fca00078ed803 */
[----:B------:R4:W-:Y:S02]  /*04a0*/  STS [UR7+0x8], R2 ;  /* 0x00000802ff007988 */ /* 0x0009e40008000807 */
.L_x_8:
[----:B------:R-:W-:Y:S05]  /*04b0*/  @P2 BRA `(.L_x_10) ;  /* 0x0000000000282947 */ /* 0x000fea0003800000 */
[----:B-1234-:R-:W1:Y:S02]  /*04c0*/  LDS R2, [UR7+0x8] ;  /* 0x00000807ff027984 */ /* 0x01ee640008000800 */
[----:B-1----:R-:W-:-:S05]  /*04d0*/  LOP3.LUT R2, R2, 0x1800, RZ, 0xb8, !PT ;  /* 0x0000180002027812 */ /* 0x002fca00078eb8ff */
[----:B------:R2:W-:Y:S02]  /*04e0*/  STS [UR7+0x8], R2 ;  /* 0x00000802ff007988 */ /* 0x0005e40008000807 */
.L_x_9:
[----:B------:R-:W-:Y:S05]  /*04f0*/  @P2 BREAK B0 ;  /* 0x0000000000002942 */ /* 0x000fea0003800000 */
[----:B------:R-:W-:Y:S05]  /*0500*/  @P2 BRA `(.L_x_11) ;  /* 0x0000000000242947 */ /* 0x000fea0003800000 */
[----:B------:R-:W3:Y:S01]  /*0510*/  LDS R3, [UR7+0x8] ;  /* 0x00000807ff037984 */ /* 0x000ee20008000800 */
[----:B-12---:R-:W-:-:S05]  /*0520*/  IMAD.MOV.U32 R2, RZ, RZ, 0x6000 ;  /* 0x00006000ff027424 */ /* 0x006fca00078e00ff */
[----:B---3--:R-:W-:-:S04]  /*0530*/  LOP3.LUT R2, R3, 0x6000, R2, 0xd8, !PT ;  /* 0x0000600003027812 */ /* 0x008fc800078ed802 */
[----:B------:R-:W-:-:S05]  /*0540*/  LOP3.LUT R2, R2, 0x400000, RZ, 0xb8, !PT ;  /* 0x0040000002027812 */ /* 0x000fca00078eb8ff */
[----:B------:R5:W-:Y:S02]  /*0550*/  STS [UR7+0x8], R2 ;  /* 0x00000802ff007988 */ /* 0x000be40008000807 */
.L_x_10:
[----:B------:R-:W-:Y:S05]  /*0560*/  BSYNC B0 ;  /* 0x0000000000007941 */ /* 0x000fea0003800000 */
.L_x_7:
[----:B-12345:R-:W1:Y:S02]  /*0570*/  @!P2 LDS R2, [UR7+0x8] ;  /* 0x00000807ff02a984 */ /* 0x03ee640008000800 */
[----:B-1----:R-:W-:-:S05]  /*0580*/  @!P2 LOP3.LUT R2, R2, 0x8000, RZ, 0xb8, !PT ;  /* 0x000080000202a812 */ /* 0x002fca00078eb8ff */
[----:B------:R3:W-:Y:S02]  /*0590*/  @!P2 STS [UR7+0x8], R2 ;  /* 0x00000802ff00a988 */ /* 0x0007e40008000807 */
.L_x_11:
[----:B------:R-:W-:Y:S05]  /*05a0*/  BSYNC B1 ;  /* 0x0000000000017941 */ /* 0x000fea0003800000 */
.L_x_6:
[----:B------:R-:W-:Y:S05]  /*05b0*/  WARPSYNC.ALL ;  /* 0x0000000000007948 */ /* 0x000fea0003800000 */
[----:B------:R-:W4:Y:S02]  /*05c0*/  LDC R5, c[0x0][0x22c] ;  /* 0x00008b00ff057b82 */ /* 0x000f240000000800 */
[----:B----4-:R-:W-:Y:S01]  /*05d0*/  VIADD R5, R5, 0xffffffff ;  /* 0xffffffff05057836 */ /* 0x010fe20000000000 */
[----:B------:R-:W-:Y:S06]  /*05e0*/  @P0 BRA `(.L_x_12) ;  /* 0x0000000000280947 */ /* 0x000fec0003800000 */
[----:B-123--:R-:W1:Y:S01]  /*05f0*/  S2R R2, SR_LANEID ;  /* 0x0000000000027919 */ /* 0x00ee620000000000 */
[----:B------:R-:W-:Y:S05]  /*0600*/  WARPSYNC.ALL ;  /* 0x0000000000007948 */ /* 0x000fea0003800000 */
[----:B-1----:R-:W-:-:S05]  /*0610*/  IMAD.SHL.U32 R7, R2, 0x4, RZ ;  /* 0x0000000402077824 */ /* 0x002fca00078e00ff */
[----:B------:R-:W1:Y:S01]  /*0620*/  LDS R9, [R7+UR7] ;  /* 0x0000000707097984 */ /* 0x000e620008000800 */
[----:B------:R-:W-:-:S05]  /*0630*/  IADD3 R2, P1, R7, UR16, RZ ;  /* 0x0000001007027c10 */ /* 0x000fca000ff3e0ff */
[----:B------:R-:W-:-:S05]  /*0640*/  IMAD.X R3, RZ, RZ, UR17, P1 ;  /* 0x00000011ff037e24 */ /* 0x000fca00088e06ff */
[----:B-1----:R4:W5:Y:S01]  /*0650*/  ATOMG.E.EXCH.STRONG.GPU PT, RZ, [R2], R9 ;  /* 0x0000000902ff73a8 */ /* 0x00296200041ee100 */
[----:B------:R-:W-:-:S04]  /*0660*/  DEPBAR {5,4,3,2,1,0} ;  /* 0x0000003f0000791a */ /* 0x000fc80000000000 */
[----:B------:R4:W-:Y:S01]  /*0670*/  UTMACCTL.IV [UR16] ;  /* 0x00000000100079b9 */ /* 0x0009e20008000000 */
[----:B------:R-:W-:Y:S01]  /*0680*/  NOP ;  /* 0x0000000000007918 */ /* 0x000fe20000000000 */
.L_x_12:
[----:B------:R-:W-:Y:S05]  /*0690*/  @P0 BRA `(.L_x_13) ;  /* 0x00000000000c0947 */ /* 0x000fea0003800000 */
[----:B------:R0:W-:Y:S01]  /*06a0*/  UTMACMDFLUSH ;  /* 0x00000000000079b7 */ /* 0x0001e20000000000 */
[----:B------:R-:W-:Y:S05]  /*06b0*/  @P0 BRA `(.L_x_13) ;  /* 0x0000000000040947 */ /* 0x000fea0003800000 */
[----:B------:R-:W-:-:S04]  /*06c0*/  DEPBAR.LE SB0, 0x0 ;  /* 0x000080000000791a */ /* 0x000fc80000000000 */
.L_x_13:
[----:B------:R-:W-:Y:S05]  /*06d0*/  WARPSYNC.ALL ;  /* 0x0000000000007948 */ /* 0x000fea0003800000 */
[----:B-----5:R-:W-:Y:S06]  /*06e0*/  BAR.SYNC.DEFER_BLOCKING 0x0 ;  /* 0x0000000000007b1d */ /* 0x020fec0000010000 */
[----:B------:R-:W-:Y:S02]  /*06f0*/  BSSY B1, `(.L_x_14) ;  /* 0x000000b000017945 */ /* 0x000fe40003800000 */
[----:B------:R-:W-:Y:S06]  /*0700*/  BAR.SYNC.DEFER_BLOCKING 0x0 ;  /* 0x0000000000007b1d */ /* 0x000fec0000010000 */
[----:B------:R5:W-:Y:S01]  /*0710*/  @!P0 STS [R14], RZ ;  /* 0x000000ff0e008388 */ /* 0x000be20000000800 */
[----:B------:R-:W-:Y:S01]  /*0720*/  NOP ;  /* 0x0000000000007918 */ /* 0x000fe20000000000 */
[----:B------:R-:W-:Y:S05]  /*0730*/  @P2 BRA `(.L_x_15) ;  /* 0x0000000000182947 */ /* 0x000fea0003800000 */
[----:B-1234-:R-:W1:Y:S01]  /*0740*/  LDS R2, [UR7+0x8] ;  /* 0x00000807ff027984 */ /* 0x01ee620008000800 */
[----:B------:R-:W2:Y:S01]  /*0750*/  LDC.64 R8, c[0x0][0x218] ;  /* 0x00008600ff087b82 */ /* 0x000ea20000000a00 */
[----:B------:R-:W-:Y:S02]  /*0760*/  IMAD.MOV.U32 R3, RZ, RZ, 0x70 ;  /* 0x00000070ff037424 */ /* 0x000fe400078e00ff */
[----:B--2---:R2:W-:Y:S03]  /*0770*/  STS.64 [UR7], R8 ;  /* 0x00000008ff007988 */ /* 0x0045e60008000a07 */
[----:B-1----:R-:W-:-:S05]  /*0780*/  LOP3.LUT R2, R2, 0x10, R3, 0xd8, !PT ;  /* 0x0000001002027812 */ /* 0x002fca00078ed803 */
[----:B------:R2:W-:Y:S02]  /*0790*/  STS [UR7+0x8], R2 ;  /* 0x00000802ff007988 */ /* 0x0005e40008000807 */
.L_x_15:
[----:B----4-:R-:W-:Y:S05]  /*07a0*/  BSYNC B1 ;  /* 0x0000000000017941 */ /* 0x010fea0003800000 */
.L_x_14:
[----:B------:R-:W-:Y:S04]  /*07b0*/  BSSY B1, `(.L_x_16) ;  /* 0x000000a000017945 */ /* 0x000fe80003800000 */
[----:B------:R-:W-:Y:S05]  /*07c0*/  @P2 BRA `(.L_x_17) ;  /* 0x0000000000202947 */ /* 0x000fea0003800000 */
[----:B-123--:R-:W1:Y:S01]  /*07d0*/  LDS R2, [UR7+0x34] ;  /* 0x00003407ff027984 */ /* 0x00ee620008000800 */
[----:B------:R-:W-:Y:S02]  /*07e0*/  IMAD.MOV.U32 R7, RZ, RZ, 0x3f000000 ;  /* 0x3f000000ff077424 */ /* 0x000fe400078e00ff */
[----:B------:R-:W-:Y:S01]  /*07f0*/  @!P2 IMAD.MOV.U32 R8, RZ, RZ, 0x3f ;  /* 0x0000003fff08a424 */ /* 0x000fe200078e00ff */
[----:B------:R-:W2:Y:S02]  /*0800*/  @!P2 LDS R3, [UR7+0x38] ;  /* 0x00003807ff03a984 */ /* 0x000ea40008000800 */
[----:B-1----:R-:W-:Y:S02]  /*0810*/  LOP3.LUT R2, R2, 0xff000000, R7, 0xb8, !PT ;  /* 0xff00000002027812 */ /* 0x002fe400078eb807 */
[----:B--2---:R-:W-:-:S03]  /*0820*/  @!P2 LOP3.LUT R3, R3, 0xff, R8, 0xb8, !PT ;  /* 0x000000ff0303a812 */ /* 0x004fc600078eb808 */
[----:B------:R4:W-:Y:S04]  /*0830*/  STS [UR7+0x34], R2 ;  /* 0x00003402ff007988 */ /* 0x0009e80008000807 */
[----:B------:R4:W-:Y:S02]  /*0840*/  @!P2 STS [UR7+0x38], R3 ;  /* 0x00003803ff00a988 */ /* 0x0009e40008000807 */
.L_x_17:
[----:B------:R-:W-:Y:S05]  /*0850*/  BSYNC B1 ;  /* 0x0000000000017941 */ /* 0x000fea0003800000 */
.L_x_16:
[----:B------:R-:W-:Y:S04]  /*0860*/  BSSY B1, `(.L_x_18) ;  /* 0x0000004000017945 */ /* 0x000fe80003800000 */
[----:B------:R-:W-:Y:S05]  /*0870*/  @P2 BRA `(.L_x_19) ;  /* 0x0000000000082947 */ /* 0x000fea0003800000 */
[----:B------:R1:W-:Y:S04]  /*0880*/  STS [UR7+0x24], R12 ;  /* 0x0000240cff007988 */ /* 0x0003e80008000807 */
[----:B------:R1:W-:Y:S02]  /*0890*/  STS [UR7+0x20], R5 ;  /* 0x00002005ff007988 */ /* 0x0003e40008000807 */
.L_x_19:
[----:B------:R-:W-:Y:S05]  /*08a0*/  BSYNC B1 ;  /* 0x0000000000017941 */ /* 0x000fea0003800000 */
.L_x_18:
[----:B------:R-:W-:Y:S04]  /*08b0*/  BSSY B1, `(.L_x_20) ;  /* 0x000000e000017945 */ /* 0x000fe80003800000 */
[----:B------:R-:W-:Y:S05]  /*08c0*/  @P2 BRA `(.L_x_21) ;  /* 0x0000000000302947 */ /* 0x000fea0003800000 */
[----:B----4-:R-:W4:Y:S01]  /*08d0*/  LDS R3, [UR7+0x34] ;  /* 0x00003407ff037984 */ /* 0x010f220008000800 */
[----:B-1----:R-:W1:Y:S03]  /*08e0*/  LDC.64 R12, c[0x0][0x240] ;  /* 0x00009000ff0c7b82 */ /* 0x002e660000000a00 */
[----:B--23--:R-:W2:Y:S01]  /*08f0*/  LDS R2, [UR7+0x1c] ;  /* 0x00001c07ff027984 */ /* 0x00cea20008000800 */
[C---:B-1----:R-:W-:Y:S01]  /*0900*/  SHF.L.U64.HI R8, R12.reuse, 0x1, R13 ;  /* 0x000000010c087819 */ /* 0x042fe2000001020d */
[----:B------:R-:W-:-:S03]  /*0910*/  IMAD.SHL.U32 R7, R12, 0x2, RZ ;  /* 0x000000020c077824 */ /* 0x000fc600078e00ff */
[--C-:B------:R-:W-:Y:S02]  /*0920*/  SHF.R.U32.HI R9, RZ, 0x4, R8.reuse ;  /* 0x00000004ff097819 */ /* 0x100fe40000011608 */
[----:B------:R-:W-:-:S05]  /*0930*/  SHF.R.U64 R7, R7, 0x4, R8 ;  /* 0x0000000407077819 */ /* 0x000fca0000001208 */
[----:B------:R1:W-:Y:S01]  /*0940*/  STS [UR7+0xc], R7 ;  /* 0x00000c07ff007988 */ /* 0x0003e20008000807 */
[----:B----4-:R-:W-:Y:S02]  /*0950*/  LOP3.LUT R3, R3, 0x7, RZ, 0xb8, !PT ;  /* 0x0000000703037812 */ /* 0x010fe400078eb8ff */
[----:B--2---:R-:W-:-:S03]  /*0960*/  LOP3.LUT R2, R2, 0xf, R9, 0xb8, !PT ;  /* 0x0000000f02027812 */ /* 0x004fc600078eb809 */
[----:B------:R1:W-:Y:S04]  /*0970*/  STS [UR7+0x34], R3 ;  /* 0x00003403ff007988 */ /* 0x0003e80008000807 */
[----:B------:R1:W-:Y:S02]  /*0980*/  STS [UR7+0x1c], R2 ;  /* 0x00001c02ff007988 */ /* 0x0003e40008000807 */
.L_x_21:
[----:B------:R-:W-:Y:S05]  /*0990*/  BSYNC B1 ;  /* 0x0000000000017941 */ /* 0x000fea0003800000 */
.L_x_20:
[----:B------:R-:W-:Y:S04]  /*09a0*/  BSSY B2, `(.L_x_22) ;  /* 0x000001a000027945 */ /* 0x000fe80003800000 */
[----:B------:R-:W-:Y:S04]  /*09b0*/  BSSY B1, `(.L_x_23) ;  /* 0x0000015000017945 */ /* 0x000fe80003800000 */
[----:B------:R-:W-:Y:S05]  /*09c0*/  @P2 BRA `(.L_x_24) ;  /* 0x0000000000202947 */ /* 0x000fea0003800000 */
[----:B-1234-:R-:W1:Y:S02]  /*09d0*/  LDS R2, [UR7+0x34] ;  /* 0x00003407ff027984 */ /* 0x01ee640008000800 */
[----:B-1----:R-:W-:-:S05]  /*09e0*/  LOP3.LUT R2, R2, 0x38, RZ, 0xb8, !PT ;  /* 0x0000003802027812 */ /* 0x002fca00078eb8ff */
[----:B------:R1:W-:Y:S01]  /*09f0*/  STS [UR7+0x34], R2 ;  /* 0x00003402ff007988 */ /* 0x0003e20008000807 */
[----:B------:R-:W-:Y:S05]  /*0a00*/  @P2 BRA `(.L_x_25) ;  /* 0x0000000000202947 */ /* 0x000fea0003800000 */
[----:B-1----:R-:W1:Y:S01]  /*0a10*/  LDS R2, [UR7+0x8] ;  /* 0x00000807ff027984 */ /* 0x002e620008000800 */
[----:B------:R-:W-:-:S05]  /*0a20*/  IMAD.MOV.U32 R3, RZ, RZ, 0x780 ;  /* 0x00000780ff037424 */ /* 0x000fca00078e00ff */
[----:B-1----:R-:W-:-:S05]  /*0a30*/  LOP3.LUT R2, R2, 0x500, R3, 0xd8, !PT ;  /* 0x0000050002027812 */ /* 0x002fca00078ed803 */
[----:B------:R1:W-:Y:S02]  /*0a40*/  STS [UR7+0x8], R2 ;  /* 0x00000802ff007988 */ /* 0x0003e40008000807 */
.L_x_24:
[----:B------:R-:W-:Y:S05]  /*0a50*/  @P2 BRA `(.L_x_26) ;  /* 0x0000000000282947 */ /* 0x000fea0003800000 */
[----:B-1234-:R-:W1:Y:S02]  /*0a60*/  LDS R2, [UR7+0x8] ;  /* 0x00000807ff027984 */ /* 0x01ee640008000800 */
[----:B-1----:R-:W-:-:S05]  /*0a70*/  LOP3.LUT R2, R2, 0x1800, RZ, 0xb8, !PT ;  /* 0x0000180002027812 */ /* 0x002fca00078eb8ff */
[----:B------:R2:W-:Y:S02]  /*0a80*/  STS [UR7+0x8], R2 ;  /* 0x00000802ff007988 */ /* 0x0005e40008000807 */
.L_x_25:
[----:B------:R-:W-:Y:S05]  /*0a90*/  @P2 BREAK B1 ;  /* 0x0000000000012942 */ /* 0x000fea0003800000 */
[----:B------:R-:W-:Y:S05]  /*0aa0*/  @P2 BRA `(.L_x_27) ;  /* 0x0000000000242947 */ /* 0x000fea0003800000 */
[----:B-12---:R-:W1:Y:S01]  /*0ab0*/  LDS R2, [UR7+0x8] ;  /* 0x00000807ff027984 */ /* 0x006e620008000800 */
[----:B------:R-:W-:-:S05]  /*0ac0*/  IMAD.MOV.U32 R3, RZ, RZ, 0x6000 ;  /* 0x00006000ff037424 */ /* 0x000fca00078e00ff */
[----:B-1----:R-:W-:-:S04]  /*0ad0*/  LOP3.LUT R2, R2, 0x6000, R3, 0xd8, !PT ;  /* 0x0000600002027812 */ /* 0x002fc800078ed803 */
[----:B------:R-:W-:-:S05]  /*0ae0*/  LOP3.LUT R2, R2, 0x400000, RZ, 0xb8, !PT ;  /* 0x0040000002027812 */ /* 0x000fca00078eb8ff */
[----:B------:R1:W-:Y:S02]  /*0af0*/  STS [UR7+0x8], R2 ;  /* 0x00000802ff007988 */ /* 0x0003e40008000807 */
.L_x_26:
[----:B------:R-:W-:Y:S05]  /*0b00*/  BSYNC B1 ;  /* 0x0000000000017941 */ /* 0x000fea0003800000 */
.L_x_23:
[----:B-1234-:R-:W1:Y:S02]  /*0b10*/  @!P2 LDS R2, [UR7+0x8] ;  /* 0x00000807ff02a984 */ /* 0x01ee640008000800 */
[----:B-1----:R-:W-:-:S05]  /*0b20*/  @!P2 LOP3.LUT R2, R2, 0x8000, RZ, 0xb8, !PT ;  /* 0x000080000202a812 */ /* 0x002fca00078eb8ff */
[----:B------:R3:W-:Y:S02]  /*0b30*/  @!P2 STS [UR7+0x8], R2 ;  /* 0x00000802ff00a988 */ /* 0x0007e40008000807 */
.L_x_27:
[----:B------:R-:W-:Y:S05]  /*0b40*/  BSYNC B2 ;  /* 0x0000000000027941 */ /* 0x000fea0003800000 */
.L_x_22:
[----:B------:R-:W-:Y:S05]  /*0b50*/  WARPSYNC.ALL ;  /* 0x0000000000007948 */ /* 0x000fea0003800000 */
[----:B------:R-:W-:-:S04]  /*0b60*/  UIADD3 UR19, UR4, 0x80, URZ ;  /* 0x0000008004137890 */ /* 0x000fc8000fffe03f */
[----:B------:R-:W-:-:S04]  /*0b70*/  UIADD3 UR18, UP0, UR19, UR20, URZ ;  /* 0x0000001413127290 */ /* 0x000fc8000ff1e03f */
[----:B------:R-:W-:Y:S01]  /*0b80*/  ULEA.HI.X.SX32 UR19, UR19, UR21, 0x1, UP0 ;  /* 0x0000001513137291 */ /* 0x000fe200080f0e3f */
[----:B------:R-:W-:Y:S11]  /*0b90*/  @P0 BRA `(.L_x_28) ;  /* 0x0000000000280947 */ /* 0x000ff60003800000 */
[----:B-123--:R-:W1:Y:S01]  /*0ba0*/  S2R R2, SR_LANEID ;  /* 0x0000000000027919 */ /* 0x00ee620000000000 */
[----:B------:R-:W-:Y:S05]  /*0bb0*/  WARPSYNC.ALL ;  /* 0x0000000000007948 */ /* 0x000fea0003800000 */
[----:B-1----:R-:W-:-:S05]  /*0bc0*/  IMAD.SHL.U32 R8, R2, 0x4, RZ ;  /* 0x0000000402087824 */ /* 0x002fca00078e00ff */
[----:B------:R-:W1:Y:S01]  /*0bd0*/  LDS R7, [R8+UR7] ;  /* 0x0000000708077984 */ /* 0x000e620008000800 */
[----:B------:R-:W-:-:S05]  /*0be0*/  IADD3 R2, P1, R8, UR18, RZ ;  /* 0x0000001208027c10 */ /* 0x000fca000ff3e0ff */
[----:B------:R-:W-:-:S05]  /*0bf0*/  IMAD.X R3, RZ, RZ, UR19, P1 ;  /* 0x00000013ff037e24 */ /* 0x000fca00088e06ff */
[----:B-1----:R4:W2:Y:S01]  /*0c00*/  ATOMG.E.EXCH.STRONG.GPU PT, RZ, [R2], R7 ;  /* 0x0000000702ff73a8 */ /* 0x0028a200041ee100 */
[----:B------:R-:W-:-:S04]  /*0c10*/  DEPBAR {5,4,3,2,1,0} ;  /* 0x0000003f0000791a */ /* 0x000fc80000000000 */
[----:B------:R4:W-:Y:S01]  /*0c20*/  UTMACCTL.IV [UR18] ;  /* 0x00000000120079b9 */ /* 0x0009e20008000000 */
[----:B------:R-:W-:Y:S01]  /*0c30*/  NOP ;  /* 0x0000000000007918 */ /* 0x000fe20000000000 */
.L_x_28:
[----:B------:R-:W-:Y:S05]  /*0c40*/  @P0 BRA `(.L_x_29) ;  /* 0x00000000000c0947 */ /* 0x000fea0003800000 */
[----:B------:R0:W-:Y:S01]  /*0c50*/  UTMACMDFLUSH ;  /* 0x00000000000079b7 */ /* 0x0001e20000000000 */
[----:B------:R-:W-:Y:S05]  /*0c60*/  @P0 BRA `(.L_x_29) ;  /* 0x0000000000040947 */ /* 0x000fea0003800000 */
[----:B------:R-:W-:-:S04]  /*0c70*/  DEPBAR.LE SB0, 0x0 ;  /* 0x000080000000791a */ /* 0x000fc80000000000 */
.L_x_29:
[----:B------:R-:W-:Y:S05]  /*0c80*/  WARPSYNC.ALL ;  /* 0x0000000000007948 */ /* 0x000fea0003800000 */
[----:B--2---:R-:W-:Y:S06]  /*0c90*/  BAR.SYNC.DEFER_BLOCKING 0x0 ;  /* 0x0000000000007b1d */ /* 0x004fec0000010000 */
[----:B------:R-:W-:Y:S02]  /*0ca0*/  BSSY B2, `(.L_x_30) ;  /* 0x000000b000027945 */ /* 0x000fe40003800000 */
[----:B------:R-:W-:Y:S06]  /*0cb0*/  BAR.SYNC.DEFER_BLOCKING 0x0 ;  /* 0x0000000000007b1d */ /* 0x000fec0000010000 */
[----:B------:R2:W-:Y:S01]  /*0cc0*/  @!P0 STS [R14], RZ ;  /* 0x000000ff0e008388 */ /* 0x0005e20000000800 */
[----:B------:R-:W-:Y:S01]  /*0cd0*/  NOP ;  /* 0x0000000000007918 */ /* 0x000fe20000000000 */
[----:B------:R-:W-:Y:S05]  /*0ce0*/  @P2 BRA `(.L_x_31) ;  /* 0x0000000000182947 */ /* 0x000fea0003800000 */
[----:B-1-34-:R-:W1:Y:S01]  /*0cf0*/  LDS R2, [UR7+0x8] ;  /* 0x00000807ff027984 */ /* 0x01ae620008000800 */
[----:B------:R-:W3:Y:S01]  /*0d00*/  LDC.64 R8, c[0x0][0x220] ;  /* 0x00008800ff087b82 */ /* 0x000ee20000000a00 */
[----:B------:R-:W-:Y:S02]  /*0d10*/  IMAD.MOV.U32 R3, RZ, RZ, 0x70 ;  /* 0x00000070ff037424 */ /* 0x000fe400078e00ff */
[----:B---3--:R3:W-:Y:S03]  /*0d20*/  STS.64 [UR7], R8 ;  /* 0x00000008ff007988 */ /* 0x0087e60008000a07 */
[----:B-1----:R-:W-:-:S05]  /*0d30*/  LOP3.LUT R2, R2, 0x10, R3, 0xd8, !PT ;  /* 0x0000001002027812 */ /* 0x002fca00078ed803 */
[----:B------:R3:W-:Y:S02]  /*0d40*/  STS [UR7+0x8], R2 ;  /* 0x00000802ff007988 */ /* 0x0007e40008000807 */
.L_x_31:
[----:B----4-:R-:W-:Y:S05]  /*0d50*/  BSYNC B2 ;  /* 0x0000000000027941 */ /* 0x010fea0003800000 */
.L_x_30:
[----:B------:R-:W-:Y:S04]  /*0d60*/  BSSY B3, `(.L_x_32) ;  /* 0x0000011000037945 */ /* 0x000fe80003800000 */
[----:B------:R-:W-:Y:S04]  /*0d70*/  BSSY B2, `(.L_x_33) ;  /* 0x000000e000027945 */ /* 0x000fe80003800000 */
[----:B------:R-:W-:Y:S05]  /*0d80*/  @P2 BRA `(.L_x_34) ;  /* 0x0000000000242947 */ /* 0x000fea0003800000 */
[----:B-1-3--:R-:W1:Y:S01]  /*0d90*/  LDS R2, [UR7+0x34] ;  /* 0x00003407ff027984 */ /* 0x00ae620008000800 */
[----:B------:R-:W-:-:S05]  /*0da0*/  IMAD.MOV.U32 R3, RZ, RZ, 0x3f000000 ;  /* 0x3f000000ff037424 */ /* 0x000fca00078e00ff */
[----:B-1----:R-:W-:-:S05]  /*0db0*/  LOP3.LUT R2, R2, 0xff000000, R3, 0xb8, !PT ;  /* 0xff00000002027812 */ /* 0x002fca00078eb803 */
[----:B------:R1:W-:Y:S01]  /*0dc0*/  STS [UR7+0x34], R2 ;  /* 0x00003402ff007988 */ /* 0x0003e20008000807 */
[----:B------:R-:W-:Y:S05]  /*0dd0*/  @P2 BRA `(.L_x_35) ;  /* 0x00000000001c2947 */ /* 0x000fea0003800000 */
[----:B-1----:R-:W1:Y:S01]  /*0de0*/  LDS R2, [UR7+0x38] ;  /* 0x00003807ff027984 */ /* 0x002e620008000800 */
[----:B------:R-:W-:-:S05]  /*0df0*/  IMAD.MOV.U32 R3, RZ, RZ, 0x3f ;  /* 0x0000003fff037424 */ /* 0x000fca00078e00ff */
[----:B-1----:R-:W-:-:S05]  /*0e00*/  LOP3.LUT R2, R2, 0xff, R3, 0xb8, !PT ;  /* 0x000000ff02027812 */ /* 0x002fca00078eb803 */
[----:B------:R4:W-:Y:S02]  /*0e10*/  STS [UR7+0x38], R2 ;  /* 0x00003802ff007988 */ /* 0x0009e40008000807 */
.L_x_34:
[----:B------:R-:W-:Y:S05]  /*0e20*/  @P2 BREAK B2 ;  /* 0x0000000000022942 */ /* 0x000fea0003800000 */
[----:B------:R-:W-:Y:S05]  /*0e30*/  @P2 BRA `(.L_x_36) ;  /* 0x00000000000c2947 */ /* 0x000fea0003800000 */
[----:B------:R1:W-:Y:S02]  /*0e40*/  STS [UR7+0x20], R5 ;  /* 0x00002005ff007988 */ /* 0x0003e40008000807 */
.L_x_35:
[----:B------:R-:W-:Y:S05]  /*0e50*/  BSYNC B2 ;  /* 0x0000000000027941 */ /* 0x000fea0003800000 */
.L_x_33:
[----:B------:R1:W-:Y:S02]  /*0e60*/  @!P2 STS [UR7+0x24], R4 ;  /* 0x00002404ff00a988 */ /* 0x0003e40008000807 */
.L_x_36:
[----:B------:R-:W-:Y:S05]  /*0e70*/  BSYNC B3 ;  /* 0x0000000000037941 */ /* 0x000fea0003800000 */
.L_x_32:
[----:B------:R-:W-:Y:S05]  /*0e80*/  WARPSYNC.ALL ;  /* 0x0000000000007948 */ /* 0x000fea0003800000 */
[----:B------:R-:W-:Y:S04]  /*0e90*/  BSSY B3, `(.L_x_37) ;  /* 0x000000e000037945 */ /* 0x000fe80003800000 */
[----:B------:R-:W-:Y:S05]  /*0ea0*/  @P2 BRA `(.L_x_38) ;  /* 0x0000000000302947 */ /* 0x000fea0003800000 */
[----:B------:R-:W5:Y:S01]  /*0eb0*/  LDS R3, [UR7+0x34] ;  /* 0x00003407ff037984 */ /* 0x000f620008000800 */
[----:B-1----:R-:W1:Y:S03]  /*0ec0*/  LDC.64 R4, c[0x0][0x248] ;  /* 0x00009200ff047b82 */ /* 0x002e660000000a00 */
[----:B---34-:R-:W3:Y:S01]  /*0ed0*/  LDS R2, [UR7+0x1c] ;  /* 0x00001c07ff027984 */ /* 0x018ee20008000800 */
[C---:B-1----:R-:W-:Y:S01]  /*0ee0*/  SHF.L.U64.HI R5, R4.reuse, 0x1, R5 ;  /* 0x0000000104057819 */ /* 0x042fe20000010205 */
[----:B------:R-:W-:-:S03]  /*0ef0*/  IMAD.SHL.U32 R4, R4, 0x2, RZ ;  /* 0x0000000204047824 */ /* 0x000fc600078e00ff */
[--C-:B------:R-:W-:Y:S02]  /*0f00*/  SHF.R.U32.HI R7, RZ, 0x4, R5.reuse ;  /* 0x00000004ff077819 */ /* 0x100fe40000011605 */
[----:B------:R-:W-:-:S05]  /*0f10*/  SHF.R.U64 R4, R4, 0x4, R5 ;  /* 0x0000000404047819 */ /* 0x000fca0000001205 */
[----:B------:R1:W-:Y:S01]  /*0f20*/  STS [UR7+0xc], R4 ;  /* 0x00000c04ff007988 */ /* 0x0003e20008000807 */
[----:B-----5:R-:W-:Y:S02]  /*0f30*/  LOP3.LUT R3, R3, 0x7, RZ, 0xb8, !PT ;  /* 0x0000000703037812 */ /* 0x020fe400078eb8ff */
[----:B---3--:R-:W-:-:S03]  /*0f40*/  LOP3.LUT R2, R2, 0xf, R7, 0xb8, !PT ;  /* 0x0000000f02027812 */ /* 0x008fc600078eb807 */
[----:B------:R1:W-:Y:S04]  /*0f50*/  STS [UR7+0x34], R3 ;  /* 0x00003403ff007988 */ /* 0x0003e80008000807 */
[----:B------:R1:W-:Y:S02]  /*0f60*/  STS [UR7+0x1c], R2 ;  /* 0x00001c02ff007988 */ /* 0x0003e40008000807 */
.L_x_38:
[----:B------:R-:W-:Y:S05]  /*0f70*/  BSYNC B3 ;  /* 0x0000000000037941 */ /* 0x000fea0003800000 */
.L_x_37:
[----:B------:R-:W-:Y:S04]  /*0f80*/  BSSY B3, `(.L_x_39) ;  /* 0x000001a000037945 */ /* 0x000fe80003800000 */
[----:B------:R-:W-:Y:S04]  /*0f90*/  BSSY B4, `(.L_x_40) ;  /* 0x0000015000047945 */ /* 0x000fe80003800000 */
[----:B------:R-:W-:Y:S05]  /*0fa0*/  @P2 BRA `(.L_x_41) ;  /* 0x0000000000202947 */ /* 0x000fea0003800000 */
[----:B-1-34-:R-:W1:Y:S02]  /*0fb0*/  LDS R2, [UR7+0x34] ;  /* 0x00003407ff027984 */ /* 0x01ae640008000800 */
[----:B-1----:R-:W-:-:S05]  /*0fc0*/  LOP3.LUT R2, R2, 0x38, RZ, 0xb8, !PT ;  /* 0x0000003802027812 */ /* 0x002fca00078eb8ff */
[----:B------:R1:W-:Y:S01]  /*0fd0*/  STS [UR7+0x34], R2 ;  /* 0x00003402ff007988 */ /* 0x0003e20008000807 */
[----:B------:R-:W-:Y:S05]  /*0fe0*/  @P2 BRA `(.L_x_42) ;  /* 0x0000000000202947 */ /* 0x000fea0003800000 */
[----:B-1----:R-:W1:Y:S01]  /*0ff0*/  LDS R2, [UR7+0x8] ;  /* 0x00000807ff027984 */ /* 0x002e620008000800 */
[----:B------:R-:W-:-:S05]  /*1000*/  IMAD.MOV.U32 R3, RZ, RZ, 0x780 ;  /* 0x00000780ff037424 */ /* 0x000fca00078e00ff */
[----:B-1----:R-:W-:-:S05]  /*1010*/  LOP3.LUT R2, R2, 0x500, R3, 0xd8, !PT ;  /* 0x0000050002027812 */ /* 0x002fca00078ed803 */
[----:B------:R1:W-:Y:S02]  /*1020*/  STS [UR7+0x8], R2 ;  /* 0x00000802ff007988 */ /* 0x0003e40008000807 */
.L_x_41:
[----:B------:R-:W-:Y:S05]  /*1030*/  @P2 BRA `(.L_x_43) ;  /* 0x0000000000282947 */ /* 0x000fea0003800000 */
[----:B-1-34-:R-:W1:Y:S02]  /*1040*/  LDS R2, [UR7+0x8] ;  /* 0x00000807ff027984 */ /* 0x01ae640008000800 */
[----:B-1----:R-:W-:-:S05]  /*1050*/  LOP3.LUT R2, R2, 0x1800, RZ, 0xb8, !PT ;  /* 0x0000180002027812 */ /* 0x002fca00078eb8ff */
[----:B------:R3:W-:Y:S02]  /*1060*/  STS [UR7+0x8], R2 ;  /* 0x00000802ff007988 */ /* 0x0007e40008000807 */
.L_x_42:
[----:B------:R-:W-:Y:S05]  /*1070*/  @P2 BREAK B4 ;  /* 0x0000000000042942 */ /* 0x000fea0003800000 */
[----:B------:R-:W-:Y:S05]  /*1080*/  @P2 BRA `(.L_x_44) ;  /* 0x0000000000242947 */ /* 0x000fea0003800000 */
[----:B-1-3--:R-:W1:Y:S01]  /*1090*/  LDS R2, [UR7+0x8] ;  /* 0x00000807ff027984 */ /* 0x00ae620008000800 */
[----:B------:R-:W-:-:S05]  /*10a0*/  IMAD.MOV.U32 R3, RZ, RZ, 0x6000 ;  /* 0x00006000ff037424 */ /* 0x000fca00078e00ff */
[----:B-1----:R-:W-:-:S04]  /*10b0*/  LOP3.LUT R2, R2, 0x6000, R3, 0xd8, !PT ;  /* 0x0000600002027812 */ /* 0x002fc800078ed803 */
[----:B------:R-:W-:-:S05]  /*10c0*/  LOP3.LUT R2, R2, 0x400000, RZ, 0xb8, !PT ;  /* 0x0040000002027812 */ /* 0x000fca00078eb8ff */
[----:B------:R1:W-:Y:S02]  /*10d0*/  STS [UR7+0x8], R2 ;  /* 0x00000802ff007988 */ /* 0x0003e40008000807 */
.L_x_43:
[----:B------:R-:W-:Y:S05]  /*10e0*/  BSYNC B4 ;  /* 0x0000000000047941 */ /* 0x000fea0003800000 */
.L_x_40:
[----:B-1-34-:R-:W1:Y:S02]  /*10f0*/  @!P2 LDS R2, [UR7+0x8] ;  /* 0x00000807ff02a984 */ /* 0x01ae640008000800 */
[----:B-1----:R-:W-:-:S05]  /*1100*/  @!P2 LOP3.LUT R2, R2, 0x8000, RZ, 0xb8, !PT ;  /* 0x000080000202a812 */ /* 0x002fca00078eb8ff */
[----:B------:R4:W-:Y:S02]  /*1110*/  @!P2 STS [UR7+0x8], R2 ;  /* 0x00000802ff00a988 */ /* 0x0009e40008000807 */
.L_x_44:
[----:B------:R-:W-:Y:S05]  /*1120*/  BSYNC B3 ;  /* 0x0000000000037941 */ /* 0x000fea0003800000 */
.L_x_39:
[----:B------:R-:W-:Y:S05]  /*1130*/  WARPSYNC.ALL ;  /* 0x0000000000007948 */ /* 0x000fea0003800000 */
[----:B------:R-:W-:Y:S01]  /*1140*/  UIADD3 UR4, UR4, 0x100, URZ ;  /* 0x0000010004047890 */ /* 0x000fe2000fffe03f */
[----:B------:R-:W-:Y:S01]  /*1150*/  ISETP.GE.AND P1, PT, R15, 0x1, PT ;  /* 0x000000010f00780c */ /* 0x000fe20003f26270 */
[----:B------:R-:W-:Y:S01]  /*1160*/  IMAD.MOV.U32 R24, RZ, RZ, RZ ;  /* 0x000000ffff187224 */ /* 0x000fe200078e00ff */
[----:B------:R-:W-:Y:S01]  /*1170*/  SHF.R.U32.HI R7, RZ, 0x5, R0 ;  /* 0x00000005ff077819 */ /* 0x000fe20000011600 */
[----:B------:R-:W-:-:S04]  /*1180*/  UIADD3 UR20, UP0, UR4, UR20, URZ ;  /* 0x0000001404147290 */ /* 0x000fc8000ff1e03f */
[----:B------:R-:W-:Y:S01]  /*1190*/  ULEA.HI.X.SX32 UR21, UR4, UR21, 0x1, UP0 ;  /* 0x0000001504157291 */ /* 0x000fe200080f0e3f */
[----:B------:R-:W-:Y:S11]  /*11a0*/  @P0 BRA `(.L_x_45) ;  /* 0x0000000000280947 */ /* 0x000ff60003800000 */
[----:B-1-34-:R-:W1:Y:S01]  /*11b0*/  S2R R2, SR_LANEID ;  /* 0x0000000000027919 */ /* 0x01ae620000000000 */
[----:B------:R-:W-:Y:S05]  /*11c0*/  WARPSYNC.ALL ;  /* 0x0000000000007948 */ /* 0x000fea0003800000 */
[----:B-1----:R-:W-:-:S05]  /*11d0*/  IMAD.SHL.U32 R4, R2, 0x4, RZ ;  /* 0x0000000402047824 */ /* 0x002fca00078e00ff */
[----:B------:R-:W1:Y:S01]  /*11e0*/  LDS R5, [R4+UR7] ;  /* 0x0000000704057984 */ /* 0x000e620008000800 */
[----:B------:R-:W-:-:S05]  /*11f0*/  IADD3 R2, P3, R4, UR20, RZ ;  /* 0x0000001404027c10 */ /* 0x000fca000ff7e0ff */
[----:B------:R-:W-:-:S05]  /*1200*/  IMAD.X R3, RZ, RZ, UR21, P3 ;  /* 0x00000015ff037e24 */ /* 0x000fca00098e06ff */
[----:B-1----:R1:W3:Y:S01]  /*1210*/  ATOMG.E.EXCH.STRONG.GPU PT, RZ, [R2], R5 ;  /* 0x0000000502ff73a8 */ /* 0x0022e200041ee100 */
[----:B------:R-:W-:-:S04]  /*1220*/  DEPBAR {5,4,3,2,1,0} ;  /* 0x0000003f0000791a */ /* 0x000fc80000000000 */
[----:B------:R1:W-:Y:S01]  /*1230*/  UTMACCTL.IV [UR20] ;  /* 0x00000000140079b9 */ /* 0x0003e20008000000 */
[----:B------:R-:W-:Y:S01]  /*1240*/  NOP ;  /* 0x0000000000007918 */ /* 0x000fe20000000000 */
.L_x_45:
[----:B------:R-:W-:Y:S05]  /*1250*/  @P0 BRA `(.L_x_46) ;  /* 0x00000000000c0947 */ /* 0x000fea0003800000 */
[----:B------:R0:W-:Y:S01]  /*1260*/  UTMACMDFLUSH ;  /* 0x00000000000079b7 */ /* 0x0001e20000000000 */
[----:B------:R-:W-:Y:S05]  /*1270*/  @P0 BRA `(.L_x_46) ;  /* 0x0000000000040947 */ /* 0x000fea0003800000 */
[----:B------:R-:W-:-:S04]  /*1280*/  DEPBAR.LE SB0, 0x0 ;  /* 0x000080000000791a */ /* 0x000fc80000000000 */
.L_x_46:
[----:B------:R-:W-:Y:S05]  /*1290*/  WARPSYNC.ALL ;  /* 0x0000000000007948 */ /* 0x000fea0003800000 */
[----:B---3--:R-:W-:Y:S01]  /*12a0*/  BAR.SYNC.DEFER_BLOCKING 0x0 ;  /* 0x0000000000007b1d */ /* 0x008fe20000010000 */
[----:B------:R-:W-:Y:S01]  /*12b0*/  R2UR UR22, R7 ;  /* 0x00000000071672ca */ /* 0x000fe200000e0000 */
[----:B------:R-:W-:Y:S01]  /*12c0*/  USHF.L.U32 UR23, UR28, 0x8, URZ ;  /* 0x000000081c177899 */ /* 0x000fe2000800063f */
[----:B------:R-:W-:Y:S01]  /*12d0*/  IMAD.MOV.U32 R25, RZ, RZ, RZ ;  /* 0x000000ffff197224 */ /* 0x000fe200078e00ff */
[----:B------:R-:W-:Y:S01]  /*12e0*/  USHF.L.U32 UR11, UR29, 0x6, URZ ;  /* 0x000000061d0b7899 */ /* 0x000fe2000800063f */
[----:B------:R-:W-:Y:S01]  /*12f0*/  CS2R R26, SRZ ;  /* 0x00000000001a7805 */ /* 0x000fe2000001ff00 */
[----:B------:R-:W-:Y:S01]  /*1300*/  VOTEU.ALL UP0, P2 ;  /* 0x00000000003f7886 */ /* 0x000fe20001000000 */
[----:B------:R-:W-:Y:S01]  /*1310*/  UMOV UR4, 0x1 ;  /* 0x0000000100047882 */ /* 0x000fe20000000000 */
[----:B------:R-:W-:Y:S01]  /*1320*/  VOTEU.ALL UP1, P2 ;  /* 0x00000000003f7886 */ /* 0x000fe20001020000 */
[----:B------:R-:W-:-:S02]  /*1330*/  CS2R R28, SRZ ;  /* 0x00000000001c7805 */ /* 0x000fc4000001ff00 */
[----:B------:R-:W-:Y:S01]  /*1340*/  CS2R R30, SRZ ;  /* 0x00000000001e7805 */ /* 0x000fe2000001ff00 */
[----:B------:R-:W-:-:S04]  /*1350*/  @!UP0 UIADD3 UR8, -UR4, 0x100000, URZ ;  /* 0x0010000004088890 */ /* 0x000fc8000fffe13f */
[----:B------:R-:W-:Y:S02]  /*1360*/  @!UP0 USHF.L.U32 UR9, UR8, 0xb, URZ ;  /* 0x0000000b08098899 */ /* 0x000fe4000800063f */
[----:B------:R-:W-:Y:S01]  /*1370*/  @!UP0 USHF.L.U32 UR8, UR8, 0x1, URZ ;  /* 0x0000000108088899 */ /* 0x000fe2000800063f */
[----:B------:R-:W-:Y:S01]  /*1380*/  CS2R R32, SRZ ;  /* 0x0000000000207805 */ /* 0x000fe2000001ff00 */
[----:B------:R-:W-:-:S04]  /*1390*/  @!UP0 UIADD3 UR4, -UR4, 0x100000, URZ ;  /* 0x0010000004048890 */ /* 0x000fc8000fffe13f */
[----:B------:R-:W-:Y:S02]  /*13a0*/  @!UP0 USHF.L.U32 UR5, UR4, 0xb, URZ ;  /* 0x0000000b04058899 */ /* 0x000fe4000800063f */
[----:B------:R-:W-:Y:S01]  /*13b0*/  @!UP0 USHF.L.U32 UR4, UR4, 0x1, URZ ;  /* 0x0000000104048899 */ /* 0x000fe2000800063f */
[----:B------:R-:W-:Y:S01]  /*13c0*/  CS2R R34, SRZ ;  /* 0x0000000000227805 */ /* 0x000fe2000001ff00 */
[----:B------:R-:W-:Y:S01]  /*13d0*/  VOTEU.ALL UP0, P2 ;  /* 0x00000000003f7886 */ /* 0x000fe20001000000 */
[----:B------:R-:W-:Y:S02]  /*13e0*/  CS2R R36, SRZ ;  /* 0x0000000000247805 */ /* 0x000fe4000001ff00 */
[----:B------:R-:W-:Y:S02]  /*13f0*/  CS2R R38, SRZ ;  /* 0x0000000000267805 */ /* 0x000fe4000001ff00 */
[----:B------:R-:W-:Y:S02]  /*1400*/  CS2R R40, SRZ ;  /* 0x0000000000287805 */ /* 0x000fe4000001ff00 */
[----:B------:R-:W-:-:S02]  /*1410*/  CS2R R42, SRZ ;  /* 0x00000000002a7805 */ /* 0x000fc4000001ff00 */
[----:B------:R-:W-:Y:S02]  /*1420*/  CS2R R44, SRZ ;  /* 0x00000000002c7805 */ /* 0x000fe4000001ff00 */
[----:B------:R-:W-:Y:S02]  /*1430*/  CS2R R46, SRZ ;  /* 0x00000000002e7805 */ /* 0x000fe4000001ff00 */
[----:B------:R-:W-:Y:S02]  /*1440*/  CS2R R48, SRZ ;  /* 0x0000000000307805 */ /* 0x000fe4000001ff00 */
[----:B------:R-:W-:Y:S01]  /*1450*/  CS2R R50, SRZ ;  /* 0x0000000000327805 */ /* 0x000fe2000001ff00 */
[----:B------:R-:W3:Y:S02]  /*1460*/  FENCE.VIEW.ASYNC.S ;  /* 0x00000000000073c6 */ /* 0x000ee40000000000 */
[----:B---3--:R3:W4:Y:S02]  /*1470*/  @!UP0 SYNCS.EXCH.64 URZ, [UR7+0x14000], UR8 ;  /* 0x01400008073f85b2 */ /* 0x0087240008000100 */
[----:B----4-:R-:W-:Y:S01]  /*1480*/  BAR.SYNC.DEFER_BLOCKING 0x0 ;  /* 0x0000000000007b1d */ /* 0x010fe20000010000 */
[----:B------:R-:W-:-:S02]  /*1490*/  CS2R R52, SRZ ;  /* 0x0000000000347805 */ /* 0x000fc4000001ff00 */
[----:B------:R-:W-:Y:S02]  /*14a0*/  CS2R R54, SRZ ;  /* 0x0000000000367805 */ /* 0x000fe4000001ff00 */
[----:B------:R-:W-:Y:S02]  /*14b0*/  CS2R R56, SRZ ;  /* 0x0000000000387805 */ /* 0x000fe4000001ff00 */
[----:B------:R-:W-:Y:S02]  /*14c0*/  CS2R R58, SRZ ;  /* 0x00000000003a7805 */ /* 0x000fe4000001ff00 */
[----:B------:R-:W-:Y:S02]  /*14d0*/  CS2R R60, SRZ ;  /* 0x00000000003c7805 */ /* 0x000fe4000001ff00 */
[----:B------:R-:W-:Y:S02]  /*14e0*/  CS2R R62, SRZ ;  /* 0x00000000003e7805 */ /* 0x000fe4000001ff00 */
        /* <DEDUP_REMOVED lines=11> */
[----:B------:R-:W-:Y:S01]  /*15a0*/  CS2R R86, SRZ ;  /* 0x0000000000567805 */ /* 0x000fe2000001ff00 */
[----:B------:R3:W4:Y:S01]  /*15b0*/  @!UP1 SYNCS.EXCH.64 URZ, [UR7+0x14008], UR4 ;  /* 0x01400804073f95b2 */ /* 0x0007220008000100 */
[----:B------:R-:W-:Y:S05]  /*15c0*/  @!P1 BRA `(.L_x_47) ;  /* 0x00000004009c9947 */ /* 0x000fea0003800000 */
        /* <DEDUP_REMOVED lines=31> */
[----:B------:R-:W-:Y:S01]  /*17c0*/  CS2R R86, SRZ ;  /* 0x0000000000567805 */ /* 0x000fe2000001ff00 */
[----:B---3--:R-:W-:Y:S01]  /*17d0*/  UMOV UR4, URZ ;  /* 0x0000003f00047c82 */ /* 0x008fe20008000000 */
[----:B------:R-:W-:-:S05]  /*17e0*/  UMOV UR10, URZ ;  /* 0x0000003f000a7c82 */ /* 0x000fca0008000000 */
.L_x_49:
[----:B----4-:R-:W-:Y:S01]  /*17f0*/  BAR.SYNC.DEFER_BLOCKING 0x0 ;  /* 0x0000000000007b1d */ /* 0x010fe20000010000 */
[----:B------:R-:W-:Y:S01]  /*1800*/  ULEA UR5, UR4, UR7, 0x3 ;  /* 0x0000000704057291 */ /* 0x000fe2000f8e183f */
[----:B-1----:R-:W-:Y:S01]  /*1810*/  @!P2 IMAD.MOV.U32 R2, RZ, RZ, 0xa000 ;  /* 0x0000a000ff02a424 */ /* 0x002fe200078e00ff */
[----:B------:R-:W-:Y:S01]  /*1820*/  ELECT P0, URZ, PT ;  /* 0x00000000003f782f */ /* 0x000fe20003800000 */
[----:B------:R-:W-:-:S03]  /*1830*/  ULEA UR8, UR4, UR7, 0xd ;  /* 0x0000000704087291 */ /* 0x000fc6000f8e683f */
[----:B------:R-:W-:Y:S02]  /*1840*/  ISETP.LT.U32.AND P0, PT, R6, 0x20, P0 ;  /* 0x000000200600780c */ /* 0x000fe40000701070 */
[----:B------:R-:W-:Y:S01]  /*1850*/  ELECT P1, URZ, PT ;  /* 0x00000000003f782f */ /* 0x000fe20003820000 */
[----:B------:R-:W-:-:S03]  /*1860*/  UIADD3 UR8, UR8, 0x10000, URZ ;  /* 0x0001000008087890 */ /* 0x000fc6000fffe03f */
[----:B------:R-:W-:Y:S01]  /*1870*/  ISETP.LT.U32.AND P1, PT, R6, 0x80, P1 ;  /* 0x000000800600780c */ /* 0x000fe20000f21070 */
[----:B------:R-:W-:Y:S02]  /*1880*/  ULEA UR6, UR4, UR7, 0xf ;  /* 0x0000000704067291 */ /* 0x000fe4000f8e783f */
[----:B------:R-:W-:Y:S01]  /*1890*/  ULOP3.LUT UR26, UR22, 0x3, URZ, 0xc0, !UPT ;  /* 0x00000003161a7892 */ /* 0x000fe2000f8ec03f */
[----:B------:R-:W-:-:S03]  /*18a0*/  UMOV UR27, UR10 ;  /* 0x0000000a001b7c82 */ /* 0x000fc60008000000 */
[----:B------:R-:W-:Y:S01]  /*18b0*/  ULEA UR24, UR26, UR6, 0xd ;  /* 0x000000061a187291 */ /* 0x000fe2000f8e683f */
[----:B------:R-:W-:Y:S01]  /*18c0*/  VOTEU.ANY UP0, P0 ;  /* 0x00000000003f7886 */ /* 0x000fe20000000100 */
[----:B------:R-:W-:Y:S01]  /*18d0*/  VOTEU.ANY UP2, P0 ;  /* 0x00000000003f7886 */ /* 0x000fe20000040100 */
[----:B------:R-:W-:Y:S01]  /*18e0*/  ULEA UR26, UR26, UR23, 0x6 ;  /* 0x000000171a1a7291 */ /* 0x000fe2000f8e303f */
[----:B------:R1:W-:Y:S02]  /*18f0*/  @!P2 SYNCS.ARRIVE.TRANS64 RZ, [UR5+0x14000], R2 ;  /* 0x01400002ffffa9a7 */ /* 0x0003e40008000005 */
[----:B------:R-:W-:Y:S01]  /*1900*/  VOTEU.ANY UP1, P1 ;  /* 0x00000000003f7886 */ /* 0x000fe20000820100 */
[----:B------:R-:W-:Y:S01]  /*1910*/  @UP0 UIADD3 UR9, UR5, 0x14000, URZ ;  /* 0x0001400005090890 */ /* 0x000fe2000fffe03f */
[----:B------:R-:W-:Y:S01]  /*1920*/  @UP0 UMOV UR12, UR16 ;  /* 0x00000010000c0c82 */ /* 0x000fe20008000000 */
[----:B------:R-:W-:Y:S01]  /*1930*/  @UP0 UMOV UR13, UR17 ;  /* 0x00000011000d0c82 */ /* 0x000fe20008000000 */
[----:B------:R-:W-:Y:S01]  /*1940*/  BAR.SYNC.DEFER_BLOCKING 0x0 ;  /* 0x0000000000007b1d */ /* 0x000fe20000010000 */
[----:B------:R-:W-:Y:S01]  /*1950*/  @UP1 UIADD3 UR25, UR5, 0x14000, URZ ;  /* 0x0001400005191890 */ /* 0x000fe2000fffe03f */
[----:B-1----:R-:W-:-:S04]  /*1960*/  SHF.L.U32 R2, R10, 0x1f, RZ ;  /* 0x0000001f0a027819 */ /* 0x002fc800000006ff */
[----:B------:R-:W-:Y:S01]  /*1970*/  VOTEU.ANY UP3, P1 ;  /* 0x00000000003f7886 */ /* 0x000fe20000860100 */
[----:B------:R-:W-:Y:S01]  /*1980*/  @UP1 UMOV UR14, UR18 ;  /* 0x00000012000e1c82 */ /* 0x000fe20008000000 */
[----:B------:R-:W-:Y:S01]  /*1990*/  @UP1 UMOV UR15, UR19 ;  /* 0x00000013000f1c82 */ /* 0x000fe20008000000 */
[----:B------:R1:W-:Y:S01]  /*19a0*/  @UP2 UTMALDG.2D [UR8], [UR12] ;  /* 0x000000080c0025b4 */ /* 0x0003e20008008000 */
[----:B------:R3:W-:Y:S06]  /*19b0*/  MEMBAR.ALL.CTA ;  /* 0x0000000000007992 */ /* 0x0007ec0000008000 */
[----:B---3--:R-:W3:Y:S02]  /*19c0*/  FENCE.VIEW.ASYNC.S ;  /* 0x00000000000073c6 */ /* 0x008ee40000000000 */
[----:B---3--:R-:W-:Y:S06]  /*19d0*/  BAR.SYNC.DEFER_BLOCKING 0x0 ;  /* 0x0000000000007b1d */ /* 0x008fec0000010000 */
[----:B------:R1:W-:Y:S02]  /*19e0*/  @UP3 UTMALDG.2D [UR24], [UR14] ;  /* 0x000000180e0035b4 */ /* 0x0003e40008008000 */
[----:B------:R-:W-:Y:S06]  /*19f0*/  BAR.SYNC.DEFER_BLOCKING 0x0 ;  /* 0x0000000000007b1d */ /* 0x000fec0000010000 */
[----:B------:R-:W3:Y:S02]  /*1a00*/  SYNCS.PHASECHK.TRANS64.TRYWAIT P0, [UR5+0x14000], R2 ;  /* 0x01400002ff0075a7 */ /* 0x000ee40008000145 */
[----:B-1-3--:R-:W-:Y:S05]  /*1a10*/  @!P0 BRA `(.L_x_48) ;  /* 0x0000000400c08947 */ /* 0x00afea0003800000 */
.L_x_50:
[----:B------:R-:W-:Y:S01]  /*1a20*/  USHF.L.U32 UR5, UR22, 0x8, URZ ;  /* 0x0000000816057899 */ /* 0x000fe2000800063f */
[----:B------:R-:W-:Y:S02]  /*1a30*/  WARPGROUP.DEPBAR.LE gsb0, 0x0 ;  /* 0x00008000000079c5 */ /* 0x000fe40000010000 */
[----:B------:R-:W-:Y:S01]  /*1a40*/  USHF.R.U32.HI UR12, URZ, 0x4, UR8 ;  /* 0x000000043f0c7899 */ /* 0x000fe20008011608 */
[----:B------:R-:W-:Y:S01]  /*1a50*/  WARPGROUP.ARRIVE ;  /* 0x00000000000079c5 */ /* 0x000fe20000000000 */
[----:B------:R-:W-:Y:S01]  /*1a60*/  ULOP3.LUT UR5, UR5, 0x400, URZ, 0xc0, !UPT ;  /* 0x0000040005057892 */ /* 0x000fe2000f8ec03f */
[----:B------:R-:W1:Y:S01]  /*1a70*/  LDC R2, c[0x0][0x230] ;  /* 0x00008c00ff027b82 */ /* 0x000e620000000800 */
[----:B------:R-:W-:Y:S02]  /*1a80*/  USGXT.U32 UR12, UR12, 0xe ;  /* 0x0000000e0c0c789a */ /* 0x000fe40008000000 */
[----:B------:R-:W-:Y:S01]  /*1a90*/  ULEA.HI UR5, UR6, UR5, URZ, 0x1c ;  /* 0x0000000506057291 */ /* 0x000fe2000f8fe03f */
[----:B------:R-:W-:Y:S01]  /*1aa0*/  UMOV UR13, 0x40000040 ;  /* 0x40000040000d7882 */ /* 0x000fe20000000000 */
[----:B------:R-:W-:-:S02]  /*1ab0*/  UMOV UR15, 0x40000040 ;  /* 0x40000040000f7882 */ /* 0x000fc40000000000 */
[----:B------:R-:W-:Y:S01]  /*1ac0*/  ULOP3.LUT UR5, UR5, 0x3fff, URZ, 0xc0, !UPT ;  /* 0x00003fff05057892 */ /* 0x000fe2000f8ec03f */
[----:B------:R-:W-:Y:S01]  /*1ad0*/  UMOV UR6, URZ ;  /* 0x0000003f00067c82 */ /* 0x000fe20008000000 */
[----:B------:R-:W-:Y:S02]  /*1ae0*/  UIADD3 UR10, UR10, 0x40, URZ ;  /* 0x000000400a0a7890 */ /* 0x000fe4000fffe03f */
[----:B------:R-:W-:Y:S02]  /*1af0*/  ULOP3.LUT UR14, UR5, 0x2000000, URZ, 0xfc, !UPT ;  /* 0x02000000050e7892 */ /* 0x000fe4000f8efc3f */
[----:B------:R-:W-:-:S07]  /*1b00*/  UIADD3 UR4, UR4, 0x1, URZ ;  /* 0x0000000104047890 */ /* 0x000fce000fffe03f */
[----:B------:R-:W-:Y:S01]  /*1b10*/  HGMMA.64x128x16.F32.BF16 R24, gdesc[UR12].tnspB, R24 ;  /* 0x41e000000c1879f0 */ /* 0x000fe20008701818 */
[----:B------:R-:W-:Y:S02]  /*1b20*/  UIADD3 UR12, UP0, UR12, 0x2, URZ ;  /* 0x000000020c0c7890 */ /* 0x000fe4000ff1e03f */
[----:B------:R-:W-:Y:S01]  /*1b30*/  UIADD3 UR14, UP1, UR5, 0x2000080, URZ ;  /* 0x02000080050e7890 */ /* 0x000fe2000ff3e03f */
[----:B-1----:R-:W-:Y:S02]  /*1b40*/  ISETP.LE.AND P0, PT, R2, UR10, PT ;  /* 0x0000000a02007c0c */ /* 0x002fe4000bf03270 */
[----:B------:R-:W-:Y:S01]  /*1b50*/  UMOV UR5, URZ ;  /* 0x0000003f00057c82 */ /* 0x000fe20008000000 */
[----:B------:R-:W-:Y:S02]  /*1b60*/  UIADD3.X UR15, UR6, 0x40000040, URZ, UP1, !UPT ;  /* 0x40000040060f7890 */ /* 0x000fe40008ffe43f */
[----:B------:R-:W-:Y:S02]  /*1b70*/  UIADD3.X UR13, UR5, 0x40000040, URZ, UP0, !UPT ;  /* 0x40000040050d7890 */ /* 0x000fe400087fe43f */
[----:B------:R-:W-:-:S02]  /*1b80*/  UIADD3.64 UR26, UR14, 0x80, URZ ;  /* 0x000000800e1a7897 */ /* 0x000fc4000fffe03f */
[----:B------:R-:W-:Y:S02]  /*1b90*/  UIADD3.64 UR24, UR12, 0x2, URZ ;  /* 0x000000020c187897 */ /* 0x000fe4000fffe03f */
[----:B------:R-:W-:-:S04]  /*1ba0*/  UISETP.NE.U32.AND UP0, UPT, UR4, 0x2, UPT ;  /* 0x000000020400788c */ /* 0x000fc8000bf05070 */
[----:B------:R-:W-:Y:S02]  /*1bb0*/  USEL UR5, URZ, 0x1, UP0 ;  /* 0x000000013f057887 */ /* 0x000fe40008000000 */
[----:B------:R-:W-:-:S04]  /*1bc0*/  USEL UR4, UR4, URZ, UP0 ;  /* 0x0000003f04047287 */ /* 0x000fc80008000000 */
[----:B------:R-:W-:Y:S01]  /*1bd0*/  LOP3.LUT R10, R10, UR5, RZ, 0x3c, !PT ;  /* 0x000000050a0a7c12 */ /* 0x000fe2000f8e3cff */
[----:B------:R-:W-:Y:S01]  /*1be0*/  HGMMA.64x128x16.F32.BF16 R24, gdesc[UR12].tnspB, R24 ;  /* 0x41e000000c1879f0 */ /* 0x000fe20008701818 */
[----:B------:R-:W-:Y:S02]  /*1bf0*/  UIADD3.64 UR12, UR12, 0x4, URZ ;  /* 0x000000040c0c7897 */ /* 0x000fe4000fffe03f */
[----:B------:R-:W-:-:S09]  /*1c00*/  UIADD3.64 UR14, UR14, 0x100, URZ ;  /* 0x000001000e0e7897 */ /* 0x000fd2000fffe03f */
[----:B------:R-:W-:-:S12]  /*1c10*/  HGMMA.64x128x16.F32.BF16 R24, gdesc[UR24].tnspB, R24 ;  /* 0x41e00000181879f0 */ /* 0x000fd80008701818 */
[----:B------:R-:W-:Y:S01]  /*1c20*/  HGMMA.64x128x16.F32.BF16 R24, gdesc[UR12].tnspB, R24, gsb0 ;  /* 0x41e000000c1879f0 */ /* 0x000fe20008001818 */
[----:B------:R-:W-:Y:S05]  /*1c30*/  @!P0 BRA `(.L_x_49) ;  /* 0xfffffff800ec8947 */ /* 0x000fea000383ffff */
.L_x_47:
[----:B------:R-:W-:Y:S02]  /*1c40*/  WARPGROUP.DEPBAR.LE gsb0, 0x0 ;  /* 0x00008000000079c5 */ /* 0x000fe40000010000 */
[----:B----4-:R-:W-:Y:S01]  /*1c50*/  BAR.SYNC.DEFER_BLOCKING 0x0 ;  /* 0x0000000000007b1d */ /* 0x010fe20000010000 */
[C---:B-1----:R-:W-:Y:S01]  /*1c60*/  IMAD.SHL.U32 R2, R0.reuse, 0x80, RZ ;  /* 0x0000008000027824 */ /* 0x042fe200078e00ff */
[----:B------:R-:W-:Y:S01]  /*1c70*/  F2FP.BF16.F32.PACK_AB R24, R25, R24 ;  /* 0x000000181918723e */ /* 0x000fe200000010ff */
[----:B------:R-:W-:Y:S01]  /*1c80*/  IMAD.SHL.U32 R3, R0, 0x40, RZ ;  /* 0x0000004000037824 */ /* 0x000fe200078e00ff */
[----:B------:R-:W-:Y:S02]  /*1c90*/  F2FP.BF16.F32.PACK_AB R25, R27, R26 ;  /* 0x0000001a1b19723e */ /* 0x000fe400000010ff */
[----:B------:R-:W-:Y:S02]  /*1ca0*/  ELECT P0, URZ, PT ;  /* 0x00000000003f782f */ /* 0x000fe40003800000 */
[----:B------:R-:W-:Y:S01]  /*1cb0*/  LOP3.LUT R2, R2, 0x4780, RZ, 0xc0, !PT ;  /* 0x0000478002027812 */ /* 0x000fe200078ec0ff */
[----:B------:R-:W-:Y:S01]  /*1cc0*/  ULOP3.LUT UR22, UR22, 0x3, URZ, 0xc0, !UPT ;  /* 0x0000000316167892 */ /* 0x000fe2000f8ec03f */
[----:B------:R-:W-:Y:S01]  /*1cd0*/  F2FP.BF16.F32.PACK_AB R56, R57, R56 ;  /* 0x000000383938723e */ /* 0x000fe200000010ff */
[----:B------:R-:W-:Y:S01]  /*1ce0*/  UMOV UR10, UR11 ;  /* 0x0000000b000a7c82 */ /* 0x000fe20008000000 */
[----:B------:R-:W-:Y:S01]  /*1cf0*/  LOP3.LUT R4, R2, 0x1800, R3, 0xf8, !PT ;  /* 0x0000180002047812 */ /* 0x000fe200078ef803 */
[----:B------:R-:W-:Y:S01]  /*1d00*/  IMAD.SHL.U32 R2, R0, 0x10, RZ ;  /* 0x0000001000027824 */ /* 0x000fe200078e00ff */
[----:B------:R-:W-:Y:S01]  /*1d10*/  F2FP.BF16.F32.PACK_AB R26, R29, R28 ;  /* 0x0000001c1d1a723e */ /* 0x000fe200000010ff */
[----:B---3--:R-:W-:Y:S01]  /*1d20*/  ULEA UR8, UR22, UR7, 0xd ;  /* 0x0000000716087291 */ /* 0x008fe2000f8e683f */
[----:B------:R-:W-:Y:S01]  /*1d30*/  F2FP.BF16.F32.PACK_AB R27, R31, R30 ;  /* 0x0000001e1f1b723e */ /* 0x000fe200000010ff */
[----:B------:R-:W-:Y:S01]  /*1d40*/  ULEA UR9, UR22, UR23, 0x6 ;  /* 0x0000001716097291 */ /* 0x000fe2000f8e303f */
[----:B------:R-:W-:-:S02]  /*1d50*/  LOP3.LUT R3, R2, 0x70, RZ, 0xc0, !PT ;  /* 0x0000007002037812 */ /* 0x000fc400078ec0ff */
[----:B------:R-:W-:Y:S02]  /*1d60*/  F2FP.BF16.F32.PACK_AB R32, R33, R32 ;  /* 0x000000202120723e */ /* 0x000fe400000010ff */
[----:B------:R-:W-:Y:S02]  /*1d70*/  LOP3.LUT R3, R3, 0x10, R0, 0x78, !PT ;  /* 0x0000001003037812 */ /* 0x000fe400078e7800 */
[----:B------:R-:W-:Y:S01]  /*1d80*/  F2FP.BF16.F32.PACK_AB R57, R59, R58 ;  /* 0x0000003a3b39723e */ /* 0x000fe200000010ff */
[----:B------:R-:W1:Y:S02]  /*1d90*/  @!P2 SYNCS.CCTL.IV [UR7+0x14000] ;  /* 0x01400000ff00a9b1 */ /* 0x000e640008000007 */
[----:B-1----:R-:W-:Y:S01]  /*1da0*/  BAR.SYNC.DEFER_BLOCKING 0x0 ;  /* 0x0000000000007b1d */ /* 0x002fe20000010000 */
[----:B------:R-:W-:Y:S02]  /*1db0*/  LOP3.LUT R3, R4, R3, RZ, 0xfc, !PT ;  /* 0x0000000304037212 */ /* 0x000fe400078efcff */
[----:B------:R-:W-:-:S02]  /*1dc0*/  F2FP.BF16.F32.PACK_AB R33, R35, R34 ;  /* 0x000000222321723e */ /* 0x000fc400000010ff */
[C---:B------:R-:W-:Y:S01]  /*1dd0*/  LOP3.LUT R2, R3.reuse, 0x20, RZ, 0x3c, !PT ;  /* 0x0000002003027812 */ /* 0x040fe200078e3cff */
[C---:B------:R-:W-:Y:S01]  /*1de0*/  VIADD R0, R3.reuse, UR7 ;  /* 0x0000000703007c36 */ /* 0x040fe20008000000 */
[----:B------:R-:W-:Y:S02]  /*1df0*/  LOP3.LUT R4, R3, 0x40, RZ, 0x3c, !PT ;  /* 0x0000004003047812 */ /* 0x000fe400078e3cff */
[----:B------:R-:W-:Y:S01]  /*1e00*/  F2FP.BF16.F32.PACK_AB R58, R61, R60 ;  /* 0x0000003c3d3a723e */ /* 0x000fe200000010ff */
[----:B------:R-:W-:Y:S01]  /*1e10*/  VIADD R2, R2, UR7 ;  /* 0x0000000702027c36 */ /* 0x000fe20008000000 */
[----:B------:R-:W-:Y:S01]  /*1e20*/  F2FP.BF16.F32.PACK_AB R59, R63, R62 ;  /* 0x0000003e3f3b723e */ /* 0x000fe200000010ff */
[----:B------:R-:W-:Y:S01]  /*1e30*/  VIADD R4, R4, UR7 ;  /* 0x0000000704047c36 */ /* 0x000fe20008000000 */
[----:B------:R-:W-:Y:S02]  /*1e40*/  F2FP.BF16.F32.PACK_AB R64, R65, R64 ;  /* 0x000000404140723e */ /* 0x000fe400000010ff */
[----:B------:R-:W-:-:S02]  /*1e50*/  LOP3.LUT R3, R3, 0x60, RZ, 0x3c, !PT ;  /* 0x0000006003037812 */ /* 0x000fc400078e3cff */
[----:B------:R-:W-:Y:S02]  /*1e60*/  F2FP.BF16.F32.PACK_AB R34, R37, R36 ;  /* 0x000000242522723e */ /* 0x000fe400000010ff */
[----:B------:R-:W-:Y:S01]  /*1e70*/  F2FP.BF16.F32.PACK_AB R35, R39, R38 ;  /* 0x000000262723723e */ /* 0x000fe200000010ff */
[----:B------:R-:W-:Y:S01]  /*1e80*/  VIADD R3, R3, UR7 ;  /* 0x0000000703037c36 */ /* 0x000fe20008000000 */
[----:B------:R-:W-:Y:S02]  /*1e90*/  F2FP.BF16.F32.PACK_AB R40, R41, R40 ;  /* 0x000000282928723e */ /* 0x000fe400000010ff */
[----:B------:R-:W-:Y:S01]  /*1ea0*/  F2FP.BF16.F32.PACK_AB R65, R67, R66 ;  /* 0x000000424341723e */ /* 0x000fe200000010ff */
[----:B------:R-:W1:Y:S01]  /*1eb0*/  @!P2 SYNCS.CCTL.IV [UR7+0x14008] ;  /* 0x01400800ff00a9b1 */ /* 0x000e620008000007 */
[----:B------:R-:W-:Y:S01]  /*1ec0*/  F2FP.BF16.F32.PACK_AB R41, R43, R42 ;  /* 0x0000002a2b29723e */ /* 0x000fe200000010ff */
[----:B-1----:R-:W-:Y:S01]  /*1ed0*/  STSM.16.M88.4 [R0], R24 ;  /* 0x0000001800007844 */ /* 0x002fe20000000200 */
[----:B------:R-:W-:-:S02]  /*1ee0*/  F2FP.BF16.F32.PACK_AB R66, R69, R68 ;  /* 0x000000444542723e */ /* 0x000fc400000010ff */
[----:B------:R-:W-:Y:S01]  /*1ef0*/  F2FP.BF16.F32.PACK_AB R67, R71, R70 ;  /* 0x000000464743723e */ /* 0x000fe200000010ff */
[----:B------:R-:W-:Y:S01]  /*1f00*/  STSM.16.M88.4 [R0+0x2000], R56 ;  /* 0x0020003800007844 */ /* 0x000fe20000000200 */
[----:B------:R-:W-:Y:S02]  /*1f10*/  F2FP.BF16.F32.PACK_AB R72, R73, R72 ;  /* 0x000000484948723e */ /* 0x000fe400000010ff */
[----:B------:R-:W-:Y:S01]  /*1f20*/  F2FP.BF16.F32.PACK_AB R42, R45, R44 ;  /* 0x0000002c2d2a723e */ /* 0x000fe200000010ff */
[----:B------:R-:W-:Y:S01]  /*1f30*/  STSM.16.M88.4 [R2], R32 ;  /* 0x0000002002007844 */ /* 0x000fe20000000200 */
[----:B------:R-:W-:Y:S02]  /*1f40*/  F2FP.BF16.F32.PACK_AB R43, R47, R46 ;  /* 0x0000002e2f2b723e */ /* 0x000fe400000010ff */
[----:B------:R-:W-:Y:S01]  /*1f50*/  F2FP.BF16.F32.PACK_AB R48, R49, R48 ;  /* 0x000000303130723e */ /* 0x000fe200000010ff */
[----:B------:R-:W-:Y:S01]  /*1f60*/  STSM.16.M88.4 [R2+0x2000], R64 ;  /* 0x0020004002007844 */ /* 0x000fe20000000200 */
[----:B------:R-:W-:-:S02]  /*1f70*/  F2FP.BF16.F32.PACK_AB R73, R75, R74 ;  /* 0x0000004a4b49723e */ /* 0x000fc400000010ff */
[----:B------:R-:W-:Y:S01]  /*1f80*/  F2FP.BF16.F32.PACK_AB R49, R51, R50 ;  /* 0x000000323331723e */ /* 0x000fe200000010ff */
[----:B------:R-:W-:Y:S01]  /*1f90*/  STSM.16.M88.4 [R4], R40 ;  /* 0x0000002804007844 */ /* 0x000fe20000000200 */
[----:B------:R-:W-:Y:S02]  /*1fa0*/  F2FP.BF16.F32.PACK_AB R74, R77, R76 ;  /* 0x0000004c4d4a723e */ /* 0x000fe400000010ff */
[----:B------:R-:W-:Y:S02]  /*1fb0*/  F2FP.BF16.F32.PACK_AB R75, R79, R78 ;  /* 0x0000004e4f4b723e */ /* 0x000fe400000010ff */
[----:B------:R-:W-:Y:S02]  /*1fc0*/  F2FP.BF16.F32.PACK_AB R80, R81, R80 ;  /* 0x000000505150723e */ /* 0x000fe400000010ff */
[----:B------:R-:W-:Y:S01]  /*1fd0*/  F2FP.BF16.F32.PACK_AB R50, R53, R52 ;  /* 0x000000343532723e */ /* 0x000fe200000010ff */
[----:B------:R-:W-:Y:S01]  /*1fe0*/  STSM.16.M88.4 [R4+0x2000], R72 ;  /* 0x0020004804007844 */ /* 0x000fe20000000200 */
[----:B------:R-:W-:-:S02]  /*1ff0*/  F2FP.BF16.F32.PACK_AB R51, R55, R54 ;  /* 0x000000363733723e */ /* 0x000fc400000010ff */
[----:B------:R-:W-:Y:S02]  /*2000*/  F2FP.BF16.F32.PACK_AB R81, R83, R82 ;  /* 0x000000525351723e */ /* 0x000fe400000010ff */
[----:B------:R-:W-:Y:S01]  /*2010*/  F2FP.BF16.F32.PACK_AB R82, R85, R84 ;  /* 0x000000545552723e */ /* 0x000fe200000010ff */
[----:B------:R-:W-:Y:S01]  /*2020*/  STSM.16.M88.4 [R3], R48 ;  /* 0x0000003003007844 */ /* 0x000fe20000000200 */
[----:B------:R-:W-:Y:S02]  /*2030*/  F2FP.BF16.F32.PACK_AB R83, R87, R86 ;  /* 0x000000565753723e */ /* 0x000fe400000010ff */
[----:B------:R-:W-:-:S03]  /*2040*/  ISETP.LT.U32.AND P0, PT, R6, 0x80, P0 ;  /* 0x000000800600780c */ /* 0x000fc60000701070 */
[----:B------:R-:W-:Y:S01]  /*2050*/  STSM.16.M88.4 [R3+0x2000], R80 ;  /* 0x0020005003007844 */ /* 0x000fe20000000200 */
[----:B------:R1:W-:Y:S06]  /*2060*/  MEMBAR.ALL.CTA ;  /* 0x0000000000007992 */ /* 0x0003ec0000008000 */
[----:B-1----:R-:W1:Y:S03]  /*2070*/  FENCE.VIEW.ASYNC.S ;  /* 0x00000000000073c6 */ /* 0x002e660000000000 */
[----:B-1----:R-:W-:Y:S01]  /*2080*/  VOTEU.ANY UP0, P0 ;  /* 0x00000000003f7886 */ /* 0x002fe20000000100 */
[----:B------:R-:W-:-:S04]  /*2090*/  VOTEU.ANY UP1, P0 ;  /* 0x00000000003f7886 */ /* 0x000fc80000020100 */
[----:B------:R-:W-:Y:S01]  /*20a0*/  @UP0 UMOV UR4, UR20 ;  /* 0x0000001400040c82 */ /* 0x000fe20008000000 */
[----:B------:R-:W-:Y:S01]  /*20b0*/  @UP0 UMOV UR5, UR21 ;  /* 0x0000001500050c82 */ /* 0x000fe20008000000 */
[----:B------:R-:W-:Y:S06]  /*20c0*/  BAR.SYNC.DEFER_BLOCKING 0x0 ;  /* 0x0000000000007b1d */ /* 0x000fec0000010000 */
[----:B------:R1:W-:Y:S01]  /*20d0*/  @UP1 UTMASTG.2D [UR8], [UR4] ;  /* 0x00000008040013b5 */ /* 0x0003e20008008000 */
[----:B------:R0:W-:Y:S01]  /*20e0*/  UTMACMDFLUSH ;  /* 0x00000000000079b7 */ /* 0x0001e20000000000 */
[----:B------:R-:W-:-:S04]  /*20f0*/  DEPBAR.LE SB0, 0x0 ;  /* 0x000080000000791a */ /* 0x000fc80000000000 */
[----:B------:R-:W-:Y:S06]  /*2100*/  BAR.SYNC.DEFER_BLOCKING 0x0 ;  /* 0x0000000000007b1d */ /* 0x000fec0000010000 */
[----:B-1----:R-:W-:Y:S05]  /*2110*/  EXIT ;  /* 0x000000000000794d */ /* 0x002fea0003800000 */
.L_x_48:
[----:B------:R-:W1:Y:S02]  /*2120*/  SYNCS.PHASECHK.TRANS64.TRYWAIT P0, [UR5+0x14000], R2 ;  /* 0x01400002ff0075a7 */ /* 0x000e640008000145 */
[----:B-1----:R-:W-:Y:S05]  /*2130*/  @!P0 BRA `(.L_x_48) ;  /* 0xfffffffc00f88947 */ /* 0x002fea000383ffff */
[----:B------:R-:W-:Y:S05]  /*2140*/  BRA `(.L_x_50) ;  /* 0xfffffff800347947 */ /* 0x000fea000383ffff */
.L_x_51:
[----:B------:R-:W-:-:S00]  /*2150*/  BRA `(.L_x_51) ;  /* 0xfffffffc00fc7947 */ /* 0x000fc0000383ffff */
[----:B------:R-:W-:-:S00]  /*2160*/  NOP ;  /* 0x0000000000007918 */ /* 0x000fc00000000000 */
        /* <DEDUP_REMOVED lines=9> */
.L_x_52:


//--------------------- .nv.shared.gluon_wgmma    --------------------------
	.section	.nv.shared.gluon_wgmma,"aw",@nobits
	.sectionflags	@""
	.align	16
	.zero		1024


//--------------------- .nv.shared.reserved.0     --------------------------
	.section	.nv.shared.reserved.0,"aw",@nobits
	.weak		__nv_reservedSMEM_offset_0_alias
	.size		__nv_reservedSMEM_offset_0_alias, 0, 0
	.other		__nv_reservedSMEM_offset_0_alias,@"STO_CUDA_RESERVED_SHARED STV_DEFAULT"
__nv_reservedSMEM_offset_0_alias:
	.zero		0


//--------------------- .nv.constant0.gluon_wgmma --------------------------
	.section	.nv.constant0.gluon_wgmma,"a",@progbits
	.sectionflags	@""
	.align	4
.nv.constant0.gluon_wgmma:
	.zero		608


//--------------------- SYMBOLS --------------------------

	.type		.nv.reservedSmem.offset0,@object
	.size		.nv.reservedSmem.offset0,0x4
